//
// Generated by NVIDIA NVVM Compiler
//
// Compiler Build ID: CL-36424714
// Cuda compilation tools, release 13.0, V13.0.88
// Based on NVVM 20.0.0
//

.version 9.0
.target sm_100
.address_size 64

	// .globl	_Z8findDiagiPiPKiS1_

.visible .entry _Z8findDiagiPiPKiS1_(
	.param .u32 _Z8findDiagiPiPKiS1__param_0,
	.param .u64 .ptr .align 1 _Z8findDiagiPiPKiS1__param_1,
	.param .u64 .ptr .align 1 _Z8findDiagiPiPKiS1__param_2,
	.param .u64 .ptr .align 1 _Z8findDiagiPiPKiS1__param_3
)
{
	.reg .pred 	%p<10>;
	.reg .b32 	%r<14>;
	.reg .b64 	%rd<17>;

	ld.param.u32 	%r7, [_Z8findDiagiPiPKiS1__param_0];
	ld.param.u64 	%rd3, [_Z8findDiagiPiPKiS1__param_1];
	ld.param.u64 	%rd4, [_Z8findDiagiPiPKiS1__param_2];
	ld.param.u64 	%rd5, [_Z8findDiagiPiPKiS1__param_3];
	cvta.to.global.u64 	%rd1, %rd5;
	mov.u32 	%r8, %ntid.x;
	mov.u32 	%r9, %ctaid.x;
	mov.u32 	%r10, %tid.x;
	mad.lo.s32 	%r1, %r8, %r9, %r10;
	setp.ge.s32 	%p1, %r1, %r7;
	@%p1 bra 	$L__BB0_6;
	cvta.to.global.u64 	%rd6, %rd4;
	mul.wide.s32 	%rd7, %r1, 4;
	add.s64 	%rd2, %rd6, %rd7;
	ld.global.nc.u32 	%r13, [%rd2];
	mul.wide.s32 	%rd8, %r13, 4;
	add.s64 	%rd9, %rd1, %rd8;
	ld.global.nc.u32 	%r11, [%rd9];
	setp.gt.s32 	%p2, %r11, %r1;
	@%p2 bra 	$L__BB0_6;
	ld.global.nc.u32 	%r3, [%rd2+4];
	mul.wide.s32 	%rd10, %r3, 4;
	add.s64 	%rd11, %rd1, %rd10;
	ld.global.nc.u32 	%r12, [%rd11+-4];
	setp.lt.s32 	%p3, %r12, %r1;
	setp.ge.s32 	%p4, %r13, %r3;
	or.pred  	%p5, %p3, %p4;
	@%p5 bra 	$L__BB0_6;
$L__BB0_3:
	mul.wide.s32 	%rd12, %r13, 4;
	add.s64 	%rd13, %rd1, %rd12;
	ld.global.nc.u32 	%r5, [%rd13];
	setp.ne.s32 	%p6, %r5, %r1;
	@%p6 bra 	$L__BB0_5;
	cvta.to.global.u64 	%rd14, %rd3;
	add.s64 	%rd16, %rd14, %rd7;
	st.global.u32 	[%rd16], %r13;
	bra.uni 	$L__BB0_6;
$L__BB0_5:
	setp.le.s32 	%p7, %r5, %r1;
	add.s32 	%r13, %r13, 1;
	setp.lt.s32 	%p8, %r13, %r3;
	and.pred  	%p9, %p7, %p8;
	@%p9 bra 	$L__BB0_3;
$L__BB0_6:
	ret;

}
	// .globl	_Z8findILU0iiPVdPKjPVbii
.visible .entry _Z8findILU0iiPVdPKjPVbii(
	.param .u32 _Z8findILU0iiPVdPKjPVbii_param_0,
	.param .u32 _Z8findILU0iiPVdPKjPVbii_param_1,
	.param .u64 .ptr .align 1 _Z8findILU0iiPVdPKjPVbii_param_2,
	.param .u64 .ptr .align 1 _Z8findILU0iiPVdPKjPVbii_param_3,
	.param .u64 .ptr .align 1 _Z8findILU0iiPVdPKjPVbii_param_4,
	.param .u32 _Z8findILU0iiPVdPKjPVbii_param_5,
	.param .u32 _Z8findILU0iiPVdPKjPVbii_param_6
)
{
	.reg .pred 	%p<30>;
	.reg .b16 	%rs<30>;
	.reg .b32 	%r<45>;
	.reg .b64 	%rd<34>;
	.reg .b64 	%fd<33>;

	ld.param.u32 	%r22, [_Z8findILU0iiPVdPKjPVbii_param_1];
	ld.param.u64 	%rd12, [_Z8findILU0iiPVdPKjPVbii_param_2];
	ld.param.u64 	%rd11, [_Z8findILU0iiPVdPKjPVbii_param_3];
	ld.param.u64 	%rd13, [_Z8findILU0iiPVdPKjPVbii_param_4];
	ld.param.u32 	%r20, [_Z8findILU0iiPVdPKjPVbii_param_5];
	ld.param.u32 	%r21, [_Z8findILU0iiPVdPKjPVbii_param_6];
	cvta.to.global.u64 	%rd1, %rd12;
	cvta.to.global.u64 	%rd2, %rd13;
	cvta.to.global.u64 	%rd3, %rd11;
	mov.u32 	%r23, %tid.x;
	mov.u32 	%r24, %ctaid.x;
	mov.u32 	%r25, %ntid.x;
	mad.lo.s32 	%r1, %r24, %r25, %r23;
	setp.ge.s32 	%p4, %r1, %r22;
	@%p4 bra 	$L__BB1_21;
	div.s32 	%r26, %r20, %r21;
	mul.lo.s32 	%r2, %r26, %r1;
	mul.wide.s32 	%rd15, %r2, 4;
	add.s64 	%rd4, %rd3, %rd15;
	ld.global.nc.u32 	%r3, [%rd4];
	add.s32 	%r4, %r2, %r3;
	and.b32  	%r27, %r3, -2147483647;
	setp.eq.s32 	%p5, %r27, 1;
	setp.lt.s32 	%p6, %r2, %r4;
	and.pred  	%p1, %p5, %p6;
	mov.b64 	%rd33, -1;
	not.pred 	%p7, %p1;
	@%p7 bra 	$L__BB1_3;
	mul.wide.u32 	%rd16, %r3, 4;
	add.s64 	%rd17, %rd4, %rd16;
	ld.global.nc.u32 	%r28, [%rd17];
	cvt.s64.s32 	%rd33, %r28;
$L__BB1_3:
	add.s64 	%rd7, %rd2, %rd33;
	shl.b64 	%rd18, %rd33, 3;
	add.s64 	%rd8, %rd1, %rd18;
	cvt.s64.s32 	%rd19, %r1;
	mul.wide.s32 	%rd20, %r1, 8;
	add.s64 	%rd9, %rd1, %rd20;
	add.s64 	%rd10, %rd2, %rd19;
	add.s32 	%r40, %r2, 1;
	mov.f64 	%fd32, 0d3FF0000000000000;
	mov.f64 	%fd30, 0d0000000000000000;
	mov.b16 	%rs29, 0;
	add.s32 	%r30, %r4, -2;
	mov.u16 	%rs28, %rs29;
	mov.u16 	%rs27, %rs29;
$L__BB1_4:
	setp.gt.s32 	%p8, %r40, %r30;
	setp.ge.s32 	%p9, %r40, %r4;
	selp.u32 	%r31, -1, 0, %p9;
	selp.u32 	%r32, -1, 0, %p8;
	selp.b32 	%r33, %r32, %r31, %p1;
	and.b32  	%r34, %r33, 1;
	setp.eq.b32 	%p10, %r34, 1;
	@%p10 bra 	$L__BB1_15;
	and.b16  	%rs9, %rs29, 255;
	setp.ne.s16 	%p11, %rs9, 0;
	@%p11 bra 	$L__BB1_7;
	ld.param.u64 	%rd32, [_Z8findILU0iiPVdPKjPVbii_param_3];
	cvta.to.global.u64 	%rd21, %rd32;
	mul.wide.s32 	%rd22, %r40, 4;
	add.s64 	%rd23, %rd21, %rd22;
	ld.global.nc.u32 	%r41, [%rd23];
	ld.global.nc.u32 	%r42, [%rd23+4];
$L__BB1_7:
	and.b16  	%rs11, %rs28, 255;
	setp.ne.s16 	%p13, %rs11, 0;
	mov.b16 	%rs10, 1;
	mov.pred 	%p12, -1;
	mov.pred 	%p28, %p12;
	mov.u16 	%rs28, %rs10;
	@%p13 bra 	$L__BB1_10;
	cvt.s64.s32 	%rd24, %r41;
	add.s64 	%rd25, %rd2, %rd24;
	ld.volatile.global.u8 	%rs13, [%rd25];
	setp.eq.s16 	%p15, %rs13, 0;
	mov.b16 	%rs28, 0;
	mov.pred 	%p28, 0;
	@%p15 bra 	$L__BB1_10;
	mul.wide.s32 	%rd26, %r41, 8;
	add.s64 	%rd27, %rd1, %rd26;
	ld.volatile.global.f64 	%fd29, [%rd27];
	mov.pred 	%p28, %p12;
	mov.u16 	%rs28, %rs10;
$L__BB1_10:
	and.b16  	%rs15, %rs27, 255;
	setp.ne.s16 	%p17, %rs15, 0;
	@%p17 bra 	$L__BB1_13;
	cvt.s64.s32 	%rd28, %r42;
	add.s64 	%rd29, %rd2, %rd28;
	ld.volatile.global.u8 	%rs18, [%rd29];
	setp.eq.s16 	%p18, %rs18, 0;
	mov.b16 	%rs29, 1;
	mov.b16 	%rs27, 0;
	@%p18 bra 	$L__BB1_15;
	mul.wide.s32 	%rd30, %r42, 8;
	add.s64 	%rd31, %rd1, %rd30;
	ld.volatile.global.f64 	%fd28, [%rd31];
$L__BB1_13:
	mov.b16 	%rs27, 1;
	not.pred 	%p19, %p28;
	mov.u16 	%rs29, %rs27;
	@%p19 bra 	$L__BB1_15;
	fma.rn.f64 	%fd30, %fd29, %fd28, %fd30;
	add.s32 	%r40, %r40, 2;
	mov.b16 	%rs27, 0;
	mov.u16 	%rs28, %rs27;
	mov.u16 	%rs29, %rs27;
$L__BB1_15:
	setp.ne.s32 	%p20, %r40, %r4;
	or.pred  	%p22, %p7, %p20;
	@%p22 bra 	$L__BB1_18;
	ld.volatile.global.u8 	%rs21, [%rd7];
	setp.eq.s16 	%p26, %rs21, 0;
	mov.pred 	%p29, -1;
	mov.u32 	%r40, %r4;
	@%p26 bra 	$L__BB1_20;
	add.s32 	%r40, %r4, 1;
	ld.volatile.global.f64 	%fd32, [%rd8];
	bra.uni 	$L__BB1_19;
$L__BB1_18:
	setp.le.s32 	%p24, %r40, %r4;
	mov.pred 	%p29, -1;
	@%p24 bra 	$L__BB1_20;
$L__BB1_19:
	ld.volatile.global.f64 	%fd19, [%rd9];
	sub.f64 	%fd20, %fd19, %fd30;
	div.rn.f64 	%fd21, %fd20, %fd32;
	st.volatile.global.f64 	[%rd9], %fd21;
	membar.gl;
	mov.b16 	%rs22, 1;
	st.volatile.global.u8 	[%rd10], %rs22;
	mov.pred 	%p29, 0;
$L__BB1_20:
	@%p29 bra 	$L__BB1_4;
$L__BB1_21:
	ret;

}
	// .globl	_Z13analyseMatrixPjPKiS1_S1_iii
.visible .entry _Z13analyseMatrixPjPKiS1_S1_iii(
	.param .u64 .ptr .align 1 _Z13analyseMatrixPjPKiS1_S1_iii_param_0,
	.param .u64 .ptr .align 1 _Z13analyseMatrixPjPKiS1_S1_iii_param_1,
	.param .u64 .ptr .align 1 _Z13analyseMatrixPjPKiS1_S1_iii_param_2,
	.param .u64 .ptr .align 1 _Z13analyseMatrixPjPKiS1_S1_iii_param_3,
	.param .u32 _Z13analyseMatrixPjPKiS1_S1_iii_param_4,
	.param .u32 _Z13analyseMatrixPjPKiS1_S1_iii_param_5,
	.param .u32 _Z13analyseMatrixPjPKiS1_S1_iii_param_6
)
{
	.reg .pred 	%p<11>;
	.reg .b32 	%r<50>;
	.reg .b64 	%rd<31>;

	ld.param.u64 	%rd6, [_Z13analyseMatrixPjPKiS1_S1_iii_param_0];
	ld.param.u64 	%rd5, [_Z13analyseMatrixPjPKiS1_S1_iii_param_1];
	ld.param.u64 	%rd7, [_Z13analyseMatrixPjPKiS1_S1_iii_param_2];
	ld.param.u64 	%rd8, [_Z13analyseMatrixPjPKiS1_S1_iii_param_3];
	ld.param.u32 	%r27, [_Z13analyseMatrixPjPKiS1_S1_iii_param_4];
	ld.param.u32 	%r25, [_Z13analyseMatrixPjPKiS1_S1_iii_param_5];
	ld.param.u32 	%r26, [_Z13analyseMatrixPjPKiS1_S1_iii_param_6];
	cvta.to.global.u64 	%rd1, %rd6;
	cvta.to.global.u64 	%rd2, %rd8;
	cvta.to.global.u64 	%rd3, %rd7;
	mov.u32 	%r28, %tid.x;
	mov.u32 	%r29, %ctaid.x;
	mov.u32 	%r30, %ntid.x;
	mad.lo.s32 	%r1, %r29, %r30, %r28;
	setp.ge.s32 	%p1, %r1, %r27;
	@%p1 bra 	$L__BB2_14;
	mul.wide.u32 	%rd9, %r1, 4;
	add.s64 	%rd10, %rd3, %rd9;
	ld.global.nc.u32 	%r2, [%rd10];
	add.s32 	%r31, %r1, 1;
	mul.wide.u32 	%rd11, %r31, 4;
	add.s64 	%rd12, %rd3, %rd11;
	ld.global.nc.u32 	%r3, [%rd12];
	setp.ge.s32 	%p2, %r2, %r3;
	@%p2 bra 	$L__BB2_14;
	div.s32 	%r4, %r25, %r26;
	cvta.to.global.u64 	%rd4, %rd5;
	mov.u32 	%r41, %r2;
$L__BB2_3:
	mul.lo.s32 	%r6, %r4, %r41;
	mul.wide.s32 	%rd13, %r41, 4;
	add.s64 	%rd14, %rd2, %rd13;
	ld.global.nc.u32 	%r7, [%rd14];
	setp.ge.s32 	%p3, %r2, %r41;
	mov.b32 	%r46, 1;
	@%p3 bra 	$L__BB2_11;
	min.u32 	%r34, %r1, %r7;
	add.s32 	%r8, %r34, -1;
	mov.b32 	%r46, 1;
	mov.u32 	%r42, %r2;
$L__BB2_5:
	mul.wide.s32 	%rd15, %r42, 4;
	add.s64 	%rd16, %rd2, %rd15;
	ld.global.nc.u32 	%r11, [%rd16];
	setp.gt.s32 	%p4, %r11, %r8;
	@%p4 bra 	$L__BB2_11;
	mul.wide.s32 	%rd17, %r11, 4;
	add.s64 	%rd18, %rd3, %rd17;
	ld.global.nc.u32 	%r44, [%rd18];
	ld.global.nc.u32 	%r13, [%rd18+4];
	setp.ge.s32 	%p5, %r44, %r13;
	@%p5 bra 	$L__BB2_10;
$L__BB2_7:
	mul.wide.s32 	%rd19, %r44, 4;
	add.s64 	%rd20, %rd2, %rd19;
	ld.global.nc.u32 	%r35, [%rd20];
	setp.ne.s32 	%p6, %r35, %r7;
	@%p6 bra 	$L__BB2_9;
	add.s32 	%r36, %r46, %r6;
	mul.wide.u32 	%rd21, %r36, 4;
	add.s64 	%rd22, %rd1, %rd21;
	st.global.u32 	[%rd22], %r42;
	add.s32 	%r37, %r36, 1;
	mul.wide.u32 	%rd23, %r37, 4;
	add.s64 	%rd24, %rd1, %rd23;
	st.global.u32 	[%rd24], %r44;
	add.s32 	%r46, %r46, 2;
$L__BB2_9:
	add.s32 	%r44, %r44, 1;
	setp.lt.s32 	%p7, %r44, %r13;
	@%p7 bra 	$L__BB2_7;
$L__BB2_10:
	add.s32 	%r42, %r42, 1;
	setp.ne.s32 	%p8, %r42, %r41;
	@%p8 bra 	$L__BB2_5;
$L__BB2_11:
	setp.le.u32 	%p9, %r1, %r7;
	@%p9 bra 	$L__BB2_13;
	mul.wide.s32 	%rd25, %r7, 4;
	add.s64 	%rd26, %rd4, %rd25;
	ld.global.nc.u32 	%r38, [%rd26];
	add.s32 	%r39, %r46, %r6;
	mul.wide.u32 	%rd27, %r39, 4;
	add.s64 	%rd28, %rd1, %rd27;
	st.global.u32 	[%rd28], %r38;
	add.s32 	%r46, %r46, 1;
$L__BB2_13:
	add.s32 	%r40, %r46, -1;
	mul.wide.u32 	%rd29, %r6, 4;
	add.s64 	%rd30, %rd1, %rd29;
	st.global.u32 	[%rd30], %r40;
	add.s32 	%r41, %r41, 1;
	setp.ne.s32 	%p10, %r41, %r3;
	@%p10 bra 	$L__BB2_3;
$L__BB2_14:
	ret;

}


// ===== COMPILED SASS (sm_100) =====

	.target	sm_100

	.elftype	@"ET_EXEC"


//--------------------- .note.nv.tkinfo           --------------------------
	.section	.note.nv.tkinfo,"",@"SHT_NOTE"
	.sectionflags	@"SHF_NOTE_NV_TKINFO"
	.tkinfo
        /*0018*/ 	.word	0x00000002
        /*0030*/ 	.string	""
        /*0030*/ 	.string	"ptxas"
        /*0030*/ 	.string	"Cuda compilation tools, release 13.0, V13.0.88"
        /*0030*/ 	.string	"Build cuda_13.0.r13.0/compiler.36424714_0"
        /*0030*/ 	.string	"-arch sm_100 -m 64 "



//--------------------- .note.nv.cuinfo           --------------------------
	.section	.note.nv.cuinfo,"",@"SHT_NOTE"
	.sectionflags	@"SHF_NOTE_NV_CUINFO"
        /*0018*/ 	.short	0x0002
        /*001a*/ 	.short	0x0064
        /*001c*/ 	.short	0x0082
	.zero		2


//--------------------- .nv.info                  --------------------------
	.section	.nv.info,"",@"SHT_CUDA_INFO"
	.align	4


	//----- nvinfo : EIATTR_REGCOUNT
	.align		4
        /*0000*/ 	.byte	0x04, 0x2f
        /*0002*/ 	.short	(.L_1 - .L_0)
	.align		4
.L_0:
        /*0004*/ 	.word	index@(_Z8findDiagiPiPKiS1_)
        /*0008*/ 	.word	0x0000000e


	//----- nvinfo : EIATTR_FRAME_SIZE
	.align		4
.L_1:
        /*000c*/ 	.byte	0x04, 0x11
        /*000e*/ 	.short	(.L_3 - .L_2)
	.align		4
.L_2:
        /*0010*/ 	.word	index@(_Z8findDiagiPiPKiS1_)
        /*0014*/ 	.word	0x00000000


	//----- nvinfo : EIATTR_REGCOUNT
	.align		4
.L_3:
        /*0018*/ 	.byte	0x04, 0x2f
        /*001a*/ 	.short	(.L_5 - .L_4)
	.align		4
.L_4:
        /*001c*/ 	.word	index@(_Z8findILU0iiPVdPKjPVbii)
        /*0020*/ 	.word	0x0000002c


	//----- nvinfo : EIATTR_FRAME_SIZE
	.align		4
.L_5:
        /*0024*/ 	.byte	0x04, 0x11
        /*0026*/ 	.short	(.L_7 - .L_6)
	.align		4
.L_6:
        /*0028*/ 	.word	index@($__internal_0_$__cuda_sm20_div_rn_f64_full)
        /*002c*/ 	.word	0x00000000


	//----- nvinfo : EIATTR_FRAME_SIZE
	.align		4
.L_7:
        /*0030*/ 	.byte	0x04, 0x11
        /*0032*/ 	.short	(.L_9 - .L_8)
	.align		4
.L_8:
        /*0034*/ 	.word	index@(_Z8findILU0iiPVdPKjPVbii)
        /*0038*/ 	.word	0x00000000


	//----- nvinfo : EIATTR_REGCOUNT
	.align		4
.L_9:
        /*003c*/ 	.byte	0x04, 0x2f
        /*003e*/ 	.short	(.L_11 - .L_10)
	.align		4
.L_10:
        /*0040*/ 	.word	index@(_Z13analyseMatrixPjPKiS1_S1_iii)
        /*0044*/ 	.word	0x00000018


	//----- nvinfo : EIATTR_FRAME_SIZE
	.align		4
.L_11:
        /*0048*/ 	.byte	0x04, 0x11
        /*004a*/ 	.short	(.L_13 - .L_12)
	.align		4
.L_12:
        /*004c*/ 	.word	index@(_Z13analyseMatrixPjPKiS1_S1_iii)
        /*0050*/ 	.word	0x00000000


	//----- nvinfo : EIATTR_MIN_STACK_SIZE
	.align		4
.L_13:
        /*0054*/ 	.byte	0x04, 0x12
        /*0056*/ 	.short	(.L_15 - .L_14)
	.align		4
.L_14:
        /*0058*/ 	.word	index@(_Z13analyseMatrixPjPKiS1_S1_iii)
        /*005c*/ 	.word	0x00000000


	//----- nvinfo : EIATTR_MIN_STACK_SIZE
	.align		4
.L_15:
        /*0060*/ 	.byte	0x04, 0x12
        /*0062*/ 	.short	(.L_17 - .L_16)
	.align		4
.L_16:
        /*0064*/ 	.word	index@(_Z8findILU0iiPVdPKjPVbii)
        /*0068*/ 	.word	0x00000000


	//----- nvinfo : EIATTR_MIN_STACK_SIZE
	.align		4
.L_17:
        /*006c*/ 	.byte	0x04, 0x12
        /*006e*/ 	.short	(.L_19 - .L_18)
	.align		4
.L_18:
        /*0070*/ 	.word	index@(_Z8findDiagiPiPKiS1_)
        /*0074*/ 	.word	0x00000000
.L_19:


//--------------------- .nv.compat                --------------------------
	.section	.nv.compat,"",@"SHT_CUDA_COMPAT_INFO"
	.align	4
        /*0000*/ 	.byte	0x02, 0x09, 0x00, 0x00, 0x02, 0x02, 0x01, 0x00, 0x02, 0x05, 0x05, 0x00, 0x03, 0x07, 0x01, 0x01
        /*0010*/ 	.byte	0x02, 0x03, 0x00, 0x00, 0x02, 0x06, 0x01, 0x00, 0x04, 0x0b, 0x08, 0x00, 0x01, 0x00, 0x00, 0x00
        /*0020*/ 	.byte	0x00, 0x00, 0x00, 0x00


//--------------------- .nv.info._Z13analyseMatrixPjPKiS1_S1_iii --------------------------
	.section	.nv.info._Z13analyseMatrixPjPKiS1_S1_iii,"",@"SHT_CUDA_INFO"
	.sectionflags	@""
	.align	4


	//----- nvinfo : EIATTR_CUDA_API_VERSION
	.align		4
        /*0000*/ 	.byte	0x04, 0x37
        /*0002*/ 	.short	(.L_21 - .L_20)
.L_20:
        /*0004*/ 	.word	0x00000082


	//----- nvinfo : EIATTR_KPARAM_INFO
	.align		4
.L_21:
        /*0008*/ 	.byte	0x04, 0x17
        /*000a*/ 	.short	(.L_23 - .L_22)
.L_22:
        /*000c*/ 	.word	0x00000000
        /*0010*/ 	.short	0x0006
        /*0012*/ 	.short	0x0028
        /*0014*/ 	.byte	0x00, 0xf0, 0x11, 0x00


	//----- nvinfo : EIATTR_KPARAM_INFO
	.align		4
.L_23:
        /*0018*/ 	.byte	0x04, 0x17
        /*001a*/ 	.short	(.L_25 - .L_24)
.L_24:
        /*001c*/ 	.word	0x00000000
        /*0020*/ 	.short	0x0005
        /*0022*/ 	.short	0x0024
        /*0024*/ 	.byte	0x00, 0xf0, 0x11, 0x00


	//----- nvinfo : EIATTR_KPARAM_INFO
	.align		4
.L_25:
        /*0028*/ 	.byte	0x04, 0x17
        /*002a*/ 	.short	(.L_27 - .L_26)
.L_26:
        /*002c*/ 	.word	0x00000000
        /*0030*/ 	.short	0x0004
        /*0032*/ 	.short	0x0020
        /*0034*/ 	.byte	0x00, 0xf0, 0x11, 0x00


	//----- nvinfo : EIATTR_KPARAM_INFO
	.align		4
.L_27:
        /*0038*/ 	.byte	0x04, 0x17
        /*003a*/ 	.short	(.L_29 - .L_28)
.L_28:
        /*003c*/ 	.word	0x00000000
        /*0040*/ 	.short	0x0003
        /*0042*/ 	.short	0x0018
        /*0044*/ 	.byte	0x00, 0xf5, 0x21, 0x00


	//----- nvinfo : EIATTR_KPARAM_INFO
	.align		4
.L_29:
        /*0048*/ 	.byte	0x04, 0x17
        /*004a*/ 	.short	(.L_31 - .L_30)
.L_30:
        /*004c*/ 	.word	0x00000000
        /*0050*/ 	.short	0x0002
        /*0052*/ 	.short	0x0010
        /*0054*/ 	.byte	0x00, 0xf5, 0x21, 0x00


	//----- nvinfo : EIATTR_KPARAM_INFO
	.align		4
.L_31:
        /*0058*/ 	.byte	0x04, 0x17
        /*005a*/ 	.short	(.L_33 - .L_32)
.L_32:
        /*005c*/ 	.word	0x00000000
        /*0060*/ 	.short	0x0001
        /*0062*/ 	.short	0x0008
        /*0064*/ 	.byte	0x00, 0xf5, 0x21, 0x00


	//----- nvinfo : EIATTR_KPARAM_INFO
	.align		4
.L_33:
        /*0068*/ 	.byte	0x04, 0x17
        /*006a*/ 	.short	(.L_35 - .L_34)
.L_34:
        /*006c*/ 	.word	0x00000000
        /*0070*/ 	.short	0x0000
        /*0072*/ 	.short	0x0000
        /*0074*/ 	.byte	0x00, 0xf5, 0x21, 0x00


	//----- nvinfo : EIATTR_SPARSE_MMA_MASK
	.align		4
.L_35:
        /*0078*/ 	.byte	0x03, 0x50
        /*007a*/ 	.short	0x0000


	//----- nvinfo : EIATTR_MAXREG_COUNT
	.align		4
        /*007c*/ 	.byte	0x03, 0x1b
        /*007e*/ 	.short	0x00ff


	//----- nvinfo : EIATTR_MERCURY_ISA_VERSION
	.align		4
        /*0080*/ 	.byte	0x03, 0x5f
        /*0082*/ 	.short	0x0101


	//----- nvinfo : EIATTR_VRC_CTA_INIT_COUNT
	.align		4
        /*0084*/ 	.byte	0x02, 0x4a
	.zero		1
	.zero		1


	//----- nvinfo : EIATTR_EXIT_INSTR_OFFSETS
	.align		4
        /*0088*/ 	.byte	0x04, 0x1c
        /*008a*/ 	.short	(.L_37 - .L_36)


	//   ....[0]....
.L_36:
        /*008c*/ 	.word	0x00000070


	//   ....[1]....
        /*0090*/ 	.word	0x00000100


	//   ....[2]....
        /*0094*/ 	.word	0x00000680


	//----- nvinfo : EIATTR_CRS_STACK_SIZE
	.align		4
.L_37:
        /*0098*/ 	.byte	0x04, 0x1e
        /*009a*/ 	.short	(.L_39 - .L_38)
.L_38:
        /*009c*/ 	.word	0x00000000


	//----- nvinfo : EIATTR_CBANK_PARAM_SIZE
	.align		4
.L_39:
        /*00a0*/ 	.byte	0x03, 0x19
        /*00a2*/ 	.short	0x002c


	//----- nvinfo : EIATTR_PARAM_CBANK
	.align		4
        /*00a4*/ 	.byte	0x04, 0x0a
        /*00a6*/ 	.short	(.L_41 - .L_40)
	.align		4
.L_40:
        /*00a8*/ 	.word	index@(.nv.constant0._Z13analyseMatrixPjPKiS1_S1_iii)
        /*00ac*/ 	.short	0x0380
        /*00ae*/ 	.short	0x002c


	//----- nvinfo : EIATTR_SW_WAR
	.align		4
.L_41:
        /*00b0*/ 	.byte	0x04, 0x36
        /*00b2*/ 	.short	(.L_43 - .L_42)
.L_42:
        /*00b4*/ 	.word	0x00000008
.L_43:


//--------------------- .nv.info._Z8findILU0iiPVdPKjPVbii --------------------------
	.section	.nv.info._Z8findILU0iiPVdPKjPVbii,"",@"SHT_CUDA_INFO"
	.sectionflags	@""
	.align	4


	//----- nvinfo : EIATTR_CUDA_API_VERSION
	.align		4
        /*0000*/ 	.byte	0x04, 0x37
        /*0002*/ 	.short	(.L_45 - .L_44)
.L_44:
        /*0004*/ 	.word	0x00000082


	//----- nvinfo : EIATTR_KPARAM_INFO
	.align		4
.L_45:
        /*0008*/ 	.byte	0x04, 0x17
        /*000a*/ 	.short	(.L_47 - .L_46)
.L_46:
        /*000c*/ 	.word	0x00000000
        /*0010*/ 	.short	0x0006
        /*0012*/ 	.short	0x0024
        /*0014*/ 	.byte	0x00, 0xf0, 0x11, 0x00


	//----- nvinfo : EIATTR_KPARAM_INFO
	.align		4
.L_47:
        /*0018*/ 	.byte	0x04, 0x17
        /*001a*/ 	.short	(.L_49 - .L_48)
.L_48:
        /*001c*/ 	.word	0x00000000
        /*0020*/ 	.short	0x0005
        /*0022*/ 	.short	0x0020
        /*0024*/ 	.byte	0x00, 0xf0, 0x11, 0x00


	//----- nvinfo : EIATTR_KPARAM_INFO
	.align		4
.L_49:
        /*0028*/ 	.byte	0x04, 0x17
        /*002a*/ 	.short	(.L_51 - .L_50)
.L_50:
        /*002c*/ 	.word	0x00000000
        /*0030*/ 	.short	0x0004
        /*0032*/ 	.short	0x0018
        /*0034*/ 	.byte	0x00, 0xf5, 0x21, 0x00


	//----- nvinfo : EIATTR_KPARAM_INFO
	.align		4
.L_51:
        /*0038*/ 	.byte	0x04, 0x17
        /*003a*/ 	.short	(.L_53 - .L_52)
.L_52:
        /*003c*/ 	.word	0x00000000
        /*0040*/ 	.short	0x0003
        /*0042*/ 	.short	0x0010
        /*0044*/ 	.byte	0x00, 0xf5, 0x21, 0x00


	//----- nvinfo : EIATTR_KPARAM_INFO
	.align		4
.L_53:
        /*0048*/ 	.byte	0x04, 0x17
        /*004a*/ 	.short	(.L_55 - .L_54)
.L_54:
        /*004c*/ 	.word	0x00000000
        /*0050*/ 	.short	0x0002
        /*0052*/ 	.short	0x0008
        /*0054*/ 	.byte	0x00, 0xf5, 0x21, 0x00


	//----- nvinfo : EIATTR_KPARAM_INFO
	.align		4
.L_55:
        /*0058*/ 	.byte	0x04, 0x17
        /*005a*/ 	.short	(.L_57 - .L_56)
.L_56:
        /*005c*/ 	.word	0x00000000
        /*0060*/ 	.short	0x0001
        /*0062*/ 	.short	0x0004
        /*0064*/ 	.byte	0x00, 0xf0, 0x11, 0x00


	//----- nvinfo : EIATTR_KPARAM_INFO
	.align		4
.L_57:
        /*0068*/ 	.byte	0x04, 0x17
        /*006a*/ 	.short	(.L_59 - .L_58)
.L_58:
        /*006c*/ 	.word	0x00000000
        /*0070*/ 	.short	0x0000
        /*0072*/ 	.short	0x0000
        /*0074*/ 	.byte	0x00, 0xf0, 0x11, 0x00


	//----- nvinfo : EIATTR_SPARSE_MMA_MASK
	.align		4
.L_59:
        /*0078*/ 	.byte	0x03, 0x50
        /*007a*/ 	.short	0x0000


	//----- nvinfo : EIATTR_MAXREG_COUNT
	.align		4
        /*007c*/ 	.byte	0x03, 0x1b
        /*007e*/ 	.short	0x00ff


	//----- nvinfo : EIATTR_MERCURY_ISA_VERSION
	.align		4
        /*0080*/ 	.byte	0x03, 0x5f
        /*0082*/ 	.short	0x0101


	//----- nvinfo : EIATTR_VRC_CTA_INIT_COUNT
	.align		4
        /*0084*/ 	.byte	0x02, 0x4a
	.zero		1
	.zero		1


	//----- nvinfo : EIATTR_EXIT_INSTR_OFFSETS
	.align		4
        /*0088*/ 	.byte	0x04, 0x1c
        /*008a*/ 	.short	(.L_61 - .L_60)


	//   ....[0]....
.L_60:
        /*008c*/ 	.word	0x00000070


	//   ....[1]....
        /*0090*/ 	.word	0x00000ac0


	//----- nvinfo : EIATTR_CRS_STACK_SIZE
	.align		4
.L_61:
        /*0094*/ 	.byte	0x04, 0x1e
        /*0096*/ 	.short	(.L_63 - .L_62)
.L_62:
        /*0098*/ 	.word	0x00000000


	//----- nvinfo : EIATTR_CBANK_PARAM_SIZE
	.align		4
.L_63:
        /*009c*/ 	.byte	0x03, 0x19
        /*009e*/ 	.short	0x0028


	//----- nvinfo : EIATTR_PARAM_CBANK
	.align		4
        /*00a0*/ 	.byte	0x04, 0x0a
        /*00a2*/ 	.short	(.L_65 - .L_64)
	.align		4
.L_64:
        /*00a4*/ 	.word	index@(.nv.constant0._Z8findILU0iiPVdPKjPVbii)
        /*00a8*/ 	.short	0x0380
        /*00aa*/ 	.short	0x0028


	//----- nvinfo : EIATTR_SW_WAR
	.align		4
.L_65:
        /*00ac*/ 	.byte	0x04, 0x36
        /*00ae*/ 	.short	(.L_67 - .L_66)
.L_66:
        /*00b0*/ 	.word	0x00000008
.L_67:


//--------------------- .nv.info._Z8findDiagiPiPKiS1_ --------------------------
	.section	.nv.info._Z8findDiagiPiPKiS1_,"",@"SHT_CUDA_INFO"
	.sectionflags	@""
	.align	4


	//----- nvinfo : EIATTR_CUDA_API_VERSION
	.align		4
        /*0000*/ 	.byte	0x04, 0x37
        /*0002*/ 	.short	(.L_69 - .L_68)
.L_68:
        /*0004*/ 	.word	0x00000082


	//----- nvinfo : EIATTR_KPARAM_INFO
	.align		4
.L_69:
        /*0008*/ 	.byte	0x04, 0x17
        /*000a*/ 	.short	(.L_71 - .L_70)
.L_70:
        /*000c*/ 	.word	0x00000000
        /*0010*/ 	.short	0x0003
        /*0012*/ 	.short	0x0018
        /*0014*/ 	.byte	0x00, 0xf5, 0x21, 0x00


	//----- nvinfo : EIATTR_KPARAM_INFO
	.align		4
.L_71:
        /*0018*/ 	.byte	0x04, 0x17
        /*001a*/ 	.short	(.L_73 - .L_72)
.L_72:
        /*001c*/ 	.word	0x00000000
        /*0020*/ 	.short	0x0002
        /*0022*/ 	.short	0x0010
        /*0024*/ 	.byte	0x00, 0xf5, 0x21, 0x00


	//----- nvinfo : EIATTR_KPARAM_INFO
	.align		4
.L_73:
        /*0028*/ 	.byte	0x04, 0x17
        /*002a*/ 	.short	(.L_75 - .L_74)
.L_74:
        /*002c*/ 	.word	0x00000000
        /*0030*/ 	.short	0x0001
        /*0032*/ 	.short	0x0008
        /*0034*/ 	.byte	0x00, 0xf5, 0x21, 0x00


	//----- nvinfo : EIATTR_KPARAM_INFO
	.align		4
.L_75:
        /*0038*/ 	.byte	0x04, 0x17
        /*003a*/ 	.short	(.L_77 - .L_76)
.L_76:
        /*003c*/ 	.word	0x00000000
        /*0040*/ 	.short	0x0000
        /*0042*/ 	.short	0x0000
        /*0044*/ 	.byte	0x00, 0xf0, 0x11, 0x00


	//----- nvinfo : EIATTR_SPARSE_MMA_MASK
	.align		4
.L_77:
        /*0048*/ 	.byte	0x03, 0x50
        /*004a*/ 	.short	0x0000


	//----- nvinfo : EIATTR_MAXREG_COUNT
	.align		4
        /*004c*/ 	.byte	0x03, 0x1b
        /*004e*/ 	.short	0x00ff


	//----- nvinfo : EIATTR_MERCURY_ISA_VERSION
	.align		4
        /*0050*/ 	.byte	0x03, 0x5f
        /*0052*/ 	.short	0x0101


	//----- nvinfo : EIATTR_VRC_CTA_INIT_COUNT
	.align		4
        /*0054*/ 	.byte	0x02, 0x4a
	.zero		1
	.zero		1


	//----- nvinfo : EIATTR_EXIT_INSTR_OFFSETS
	.align		4
        /*0058*/ 	.byte	0x04, 0x1c
        /*005a*/ 	.short	(.L_79 - .L_78)


	//   ....[0]....
.L_78:
        /*005c*/ 	.word	0x00000070


	//   ....[1]....
        /*0060*/ 	.word	0x00000100


	//   ....[2]....
        /*0064*/ 	.word	0x00000170


	//   ....[3]....
        /*0068*/ 	.word	0x00000210


	//   ....[4]....
        /*006c*/ 	.word	0x00000260


	//----- nvinfo : EIATTR_CRS_STACK_SIZE
	.align		4
.L_79:
        /*0070*/ 	.byte	0x04, 0x1e
        /*0072*/ 	.short	(.L_81 - .L_80)
.L_80:
        /*0074*/ 	.word	0x00000000


	//----- nvinfo : EIATTR_CBANK_PARAM_SIZE
	.align		4
.L_81:
        /*0078*/ 	.byte	0x03, 0x19
        /*007a*/ 	.short	0x0020


	//----- nvinfo : EIATTR_PARAM_CBANK
	.align		4
        /*007c*/ 	.byte	0x04, 0x0a
        /*007e*/ 	.short	(.L_83 - .L_82)
	.align		4
.L_82:
        /*0080*/ 	.word	index@(.nv.constant0._Z8findDiagiPiPKiS1_)
        /*0084*/ 	.short	0x0380
        /*0086*/ 	.short	0x0020


	//----- nvinfo : EIATTR_SW_WAR
	.align		4
.L_83:
        /*0088*/ 	.byte	0x04, 0x36
        /*008a*/ 	.short	(.L_85 - .L_84)
.L_84:
        /*008c*/ 	.word	0x00000008
.L_85:


//--------------------- .nv.callgraph             --------------------------
	.section	.nv.callgraph,"",@"SHT_CUDA_CALLGRAPH"
	.align	4
	.sectionentsize	8
	.align		4
        /*0000*/ 	.word	0x00000000
	.align		4
        /*0004*/ 	.word	0xffffffff
	.align		4
        /*0008*/ 	.word	0x00000000
	.align		4
        /*000c*/ 	.word	0xfffffffe
	.align		4
        /*0010*/ 	.word	0x00000000
	.align		4
        /*0014*/ 	.word	0xfffffffd
	.align		4
        /*0018*/ 	.word	0x00000000
	.align		4
        /*001c*/ 	.word	0xfffffffc


//--------------------- .text._Z13analyseMatrixPjPKiS1_S1_iii --------------------------
	.section	.text._Z13analyseMatrixPjPKiS1_S1_iii,"ax",@progbits
	.align	128
        .global         _Z13analyseMatrixPjPKiS1_S1_iii
        .type           _Z13analyseMatrixPjPKiS1_S1_iii,@function
        .size           _Z13analyseMatrixPjPKiS1_S1_iii,(.L_x_34 - _Z13analyseMatrixPjPKiS1_S1_iii)
        .other          _Z13analyseMatrixPjPKiS1_S1_iii,@"STO_CUDA_ENTRY STV_DEFAULT"
_Z13analyseMatrixPjPKiS1_S1_iii:
.text._Z13analyseMatrixPjPKiS1_S1_iii:
[----:B------:R-:W-:Y:S01]  /*0000*/  LDC R1, c[0x0][0x37c] ;  /* 0x0000df00ff017b82 */ /* 0x000fe20000000800 */
[----:B------:R-:W0:Y:S07]  /*0010*/  S2R R0, SR_TID.X ;  /* 0x0000000000007919 */ /* 0x000e2e0000002100 */
[----:B------:R-:W0:Y:S01]  /*0020*/  S2UR UR4, SR_CTAID.X ;  /* 0x00000000000479c3 */ /* 0x000e220000002500 */
[----:B------:R-:W1:Y:S07]  /*0030*/  LDCU UR5, c[0x0][0x3a0] ;  /* 0x00007400ff0577ac */ /* 0x000e6e0008000800 */
[----:B------:R-:W0:Y:S02]  /*0040*/  LDC R3, c[0x0][0x360] ;  /* 0x0000d800ff037b82 */ /* 0x000e240000000800 */
[----:B0-----:R-:W-:-:S05]  /*0050*/  IMAD R0, R3, UR4, R0 ;  /* 0x0000000403007c24 */ /* 0x001fca000f8e0200 */
[----:B-1----:R-:W-:-:S13]  /*0060*/  ISETP.GE.AND P0, PT, R0, UR5, PT ;  /* 0x0000000500007c0c */ /* 0x002fda000bf06270 */
[----:B------:R-:W-:Y:S05]  /*0070*/  @P0 EXIT ;  /* 0x000000000000094d */ /* 0x000fea0003800000 */
[----:B------:R-:W0:Y:S01]  /*0080*/  LDC.64 R6, c[0x0][0x390] ;  /* 0x0000e400ff067b82 */ /* 0x000e220000000a00 */
[----:B------:R-:W1:Y:S01]  /*0090*/  LDCU.64 UR4, c[0x0][0x358] ;  /* 0x00006b00ff0477ac */ /* 0x000e620008000a00 */
[C---:B------:R-:W-:Y:S02]  /*00a0*/  VIADD R5, R0.reuse, 0x1 ;  /* 0x0000000100057836 */ /* 0x040fe40000000000 */
[----:B0-----:R-:W-:-:S04]  /*00b0*/  IMAD.WIDE.U32 R2, R0, 0x4, R6 ;  /* 0x0000000400027825 */ /* 0x001fc800078e0006 */
[----:B------:R-:W-:Y:S01]  /*00c0*/  IMAD.WIDE.U32 R6, R5, 0x4, R6 ;  /* 0x0000000405067825 */ /* 0x000fe200078e0006 */
[----:B-1----:R-:W2:Y:S04]  /*00d0*/  LDG.E.CONSTANT R4, desc[UR4][R2.64] ;  /* 0x0000000402047981 */ /* 0x002ea8000c1e9900 */
[----:B------:R-:W2:Y:S02]  /*00e0*/  LDG.E.CONSTANT R5, desc[UR4][R6.64] ;  /* 0x0000000406057981 */ /* 0x000ea4000c1e9900 */
[----:B--2---:R-:W-:-:S13]  /*00f0*/  ISETP.GE.AND P0, PT, R4, R5, PT ;  /* 0x000000050400720c */ /* 0x004fda0003f06270 */
[----:B------:R-:W-:Y:S05]  /*0100*/  @P0 EXIT ;  /* 0x000000000000094d */ /* 0x000fea0003800000 */
[----:B------:R-:W0:Y:S08]  /*0110*/  LDC R8, c[0x0][0x3a8] ;  /* 0x0000ea00ff087b82 */ /* 0x000e300000000800 */
[----:B------:R-:W1:Y:S01]  /*0120*/  LDC R11, c[0x0][0x3a4] ;  /* 0x0000e900ff0b7b82 */ /* 0x000e620000000800 */
[----:B0-----:R-:W-:-:S04]  /*0130*/  IABS R7, R8 ;  /* 0x0000000800077213 */ /* 0x001fc80000000000 */
[----:B------:R-:W0:Y:S08]  /*0140*/  I2F.RP R6, R7 ;  /* 0x0000000700067306 */ /* 0x000e300000209400 */
[----:B0-----:R-:W0:Y:S02]  /*0150*/  MUFU.RCP R6, R6 ;  /* 0x0000000600067308 */ /* 0x001e240000001000 */
[----:B0-----:R-:W-:-:S06]  /*0160*/  VIADD R2, R6, 0xffffffe ;  /* 0x0ffffffe06027836 */ /* 0x001fcc0000000000 */
[----:B------:R0:W2:Y:S02]  /*0170*/  F2I.FTZ.U32.TRUNC.NTZ R3, R2 ;  /* 0x0000000200037305 */ /* 0x0000a4000021f000 */
[----:B0-----:R-:W-:Y:S01]  /*0180*/  IMAD.MOV.U32 R2, RZ, RZ, RZ ;  /* 0x000000ffff027224 */ /* 0x001fe200078e00ff */
[----:B--2---:R-:W-:-:S05]  /*0190*/  IADD3 R10, PT, PT, RZ, -R3, RZ ;  /* 0x80000003ff0a7210 */ /* 0x004fca0007ffe0ff */
[----:B------:R-:W-:Y:S01]  /*01a0*/  IMAD R9, R10, R7, RZ ;  /* 0x000000070a097224 */ /* 0x000fe200078e02ff */
[----:B-1----:R-:W-:-:S03]  /*01b0*/  IABS R10, R11 ;  /* 0x0000000b000a7213 */ /* 0x002fc60000000000 */
[----:B------:R-:W-:-:S06]  /*01c0*/  IMAD.HI.U32 R3, R3, R9, R2 ;  /* 0x0000000903037227 */ /* 0x000fcc00078e0002 */
[----:B------:R-:W-:-:S05]  /*01d0*/  IMAD.HI.U32 R6, R3, R10, RZ ;  /* 0x0000000a03067227 */ /* 0x000fca00078e00ff */
[----:B------:R-:W-:-:S05]  /*01e0*/  IADD3 R3, PT, PT, -R6, RZ, RZ ;  /* 0x000000ff06037210 */ /* 0x000fca0007ffe1ff */
[----:B------:R-:W-:-:S05]  /*01f0*/  IMAD R2, R7, R3, R10 ;  /* 0x0000000307027224 */ /* 0x000fca00078e020a */
[----:B------:R-:W-:-:S13]  /*0200*/  ISETP.GT.U32.AND P2, PT, R7, R2, PT ;  /* 0x000000020700720c */ /* 0x000fda0003f44070 */
[----:B------:R-:W-:Y:S01]  /*0210*/  @!P2 IMAD.IADD R2, R2, 0x1, -R7 ;  /* 0x000000010202a824 */ /* 0x000fe200078e0a07 */
[----:B------:R-:W-:Y:S02]  /*0220*/  @!P2 IADD3 R6, PT, PT, R6, 0x1, RZ ;  /* 0x000000010606a810 */ /* 0x000fe40007ffe0ff */
[----:B------:R-:W-:Y:S02]  /*0230*/  ISETP.NE.AND P2, PT, R8, RZ, PT ;  /* 0x000000ff0800720c */ /* 0x000fe40003f45270 */
[----:B------:R-:W-:Y:S01]  /*0240*/  ISETP.GE.U32.AND P0, PT, R2, R7, PT ;  /* 0x000000070200720c */ /* 0x000fe20003f06070 */
[----:B------:R-:W-:Y:S01]  /*0250*/  IMAD.MOV.U32 R7, RZ, RZ, R4 ;  /* 0x000000ffff077224 */ /* 0x000fe200078e0004 */
[----:B------:R-:W-:-:S04]  /*0260*/  LOP3.LUT R2, R11, R8, RZ, 0x3c, !PT ;  /* 0x000000080b027212 */ /* 0x000fc800078e3cff */
[----:B------:R-:W-:-:S07]  /*0270*/  ISETP.GE.AND P1, PT, R2, RZ, PT ;  /* 0x000000ff0200720c */ /* 0x000fce0003f26270 */
[----:B------:R-:W-:-:S06]  /*0280*/  @P0 VIADD R6, R6, 0x1 ;  /* 0x0000000106060836 */ /* 0x000fcc0000000000 */
[----:B------:R-:W-:Y:S02]  /*0290*/  @!P1 IADD3 R6, PT, PT, -R6, RZ, RZ ;  /* 0x000000ff06069210 */ /* 0x000fe40007ffe1ff */
[----:B------:R-:W-:-:S07]  /*02a0*/  @!P2 LOP3.LUT R6, RZ, R8, RZ, 0x33, !PT ;  /* 0x00000008ff06a212 */ /* 0x000fce00078e33ff */
.L_x_6:
[----:B0-----:R-:W0:Y:S02]  /*02b0*/  LDC.64 R2, c[0x0][0x398] ;  /* 0x0000e600ff027b82 */ /* 0x001e240000000a00 */
[----:B0-----:R-:W-:-:S05]  /*02c0*/  IMAD.WIDE R2, R7, 0x4, R2 ;  /* 0x0000000407027825 */ /* 0x001fca00078e0202 */
[----:B------:R0:W5:Y:S01]  /*02d0*/  LDG.E.CONSTANT R11, desc[UR4][R2.64] ;  /* 0x00000004020b7981 */ /* 0x000162000c1e9900 */
[-C--:B------:R-:W-:Y:S01]  /*02e0*/  ISETP.GE.AND P0, PT, R4, R7.reuse, PT ;  /* 0x000000070400720c */ /* 0x080fe20003f06270 */
[----:B------:R-:W-:Y:S01]  /*02f0*/  BSSY.RECONVERGENT B0, `(.L_x_0) ;  /* 0x0000027000007945 */ /* 0x000fe20003800200 */
[----:B------:R-:W-:Y:S02]  /*0300*/  HFMA2 R9, -RZ, RZ, 0, 5.9604644775390625e-08 ;  /* 0x00000001ff097431 */ /* 0x000fe400000001ff */
[----:B------:R-:W-:-:S09]  /*0310*/  IMAD R8, R6, R7, RZ ;  /* 0x0000000706087224 */ /* 0x000fd200078e02ff */
[----:B0-----:R-:W-:Y:S05]  /*0320*/  @P0 BRA `(.L_x_1) ;  /* 0x00000000008c0947 */ /* 0x001fea0003800000 */
[----:B-----5:R-:W-:Y:S01]  /*0330*/  VIMNMX.U32 R12, PT, PT, R0, R11, PT ;  /* 0x0000000b000c7248 */ /* 0x020fe20003fe0000 */
[----:B------:R-:W-:Y:S01]  /*0340*/  IMAD.MOV.U32 R9, RZ, RZ, 0x1 ;  /* 0x00000001ff097424 */ /* 0x000fe200078e00ff */
[----:B------:R-:W-:-:S03]  /*0350*/  MOV R10, R4 ;  /* 0x00000004000a7202 */ /* 0x000fc60000000f00 */
[----:B------:R-:W-:-:S07]  /*0360*/  VIADD R12, R12, 0xffffffff ;  /* 0xffffffff0c0c7836 */ /* 0x000fce0000000000 */
.L_x_5:
[----:B------:R-:W0:Y:S02]  /*0370*/  LDC.64 R2, c[0x0][0x398] ;  /* 0x0000e600ff027b82 */ /* 0x000e240000000a00 */
[----:B0-----:R-:W-:-:S05]  /*0380*/  IMAD.WIDE R2, R10, 0x4, R2 ;  /* 0x000000040a027825 */ /* 0x001fca00078e0202 */
[----:B------:R-:W2:Y:S02]  /*0390*/  LDG.E.CONSTANT R13, desc[UR4][R2.64] ;  /* 0x00000004020d7981 */ /* 0x000ea4000c1e9900 */
[----:B--2---:R-:W-:-:S13]  /*03a0*/  ISETP.GT.AND P0, PT, R13, R12, PT ;  /* 0x0000000c0d00720c */ /* 0x004fda0003f04270 */
[----:B------:R-:W-:Y:S05]  /*03b0*/  @P0 BRA `(.L_x_1) ;  /* 0x0000000000680947 */ /* 0x000fea0003800000 */
[----:B------:R-:W0:Y:S02]  /*03c0*/  LDC.64 R2, c[0x0][0x390] ;  /* 0x0000e400ff027b82 */ /* 0x000e240000000a00 */
[----:B0-----:R-:W-:-:S05]  /*03d0*/  IMAD.WIDE R2, R13, 0x4, R2 ;  /* 0x000000040d027825 */ /* 0x001fca00078e0202 */
[----:B------:R-:W2:Y:S04]  /*03e0*/  LDG.E.CONSTANT R13, desc[UR4][R2.64] ;  /* 0x00000004020d7981 */ /* 0x000ea8000c1e9900 */
[----:B------:R-:W2:Y:S01]  /*03f0*/  LDG.E.CONSTANT R20, desc[UR4][R2.64+0x4] ;  /* 0x0000040402147981 */ /* 0x000ea2000c1e9900 */
[----:B------:R-:W-:Y:S01]  /*0400*/  BSSY.RECONVERGENT B1, `(.L_x_2) ;  /* 0x0000012000017945 */ /* 0x000fe20003800200 */
[----:B--2---:R-:W-:-:S13]  /*0410*/  ISETP.GE.AND P0, PT, R13, R20, PT ;  /* 0x000000140d00720c */ /* 0x004fda0003f06270 */
[----:B------:R-:W-:Y:S05]  /*0420*/  @P0 BRA `(.L_x_3) ;  /* 0x00000000003c0947 */ /* 0x000fea0003800000 */
[----:B------:R-:W0:Y:S02]  /*0430*/  LDC.64 R2, c[0x0][0x398] ;  /* 0x0000e600ff027b82 */ /* 0x000e240000000a00 */
.L_x_4:
[----:B0-----:R-:W-:-:S06]  /*0440*/  IMAD.WIDE R18, R13, 0x4, R2 ;  /* 0x000000040d127825 */ /* 0x001fcc00078e0202 */
[----:B------:R-:W2:Y:S02]  /*0450*/  LDG.E.CONSTANT R18, desc[UR4][R18.64] ;  /* 0x0000000412127981 */ /* 0x000ea4000c1e9900 */
[----:B--2---:R-:W-:-:S13]  /*0460*/  ISETP.NE.AND P0, PT, R18, R11, PT ;  /* 0x0000000b1200720c */ /* 0x004fda0003f05270 */
[----:B------:R-:W0:Y:S01]  /*0470*/  @!P0 LDC.64 R16, c[0x0][0x380] ;  /* 0x0000e000ff108b82 */ /* 0x000e220000000a00 */
[----:B------:R-:W-:Y:S01]  /*0480*/  @!P0 IADD3 R15, PT, PT, R8, R9, RZ ;  /* 0x00000009080f8210 */ /* 0x000fe20007ffe0ff */
[----:B------:R-:W-:-:S04]  /*0490*/  @!P0 VIADD R9, R9, 0x2 ;  /* 0x0000000209098836 */ /* 0x000fc80000000000 */
[C---:B------:R-:W-:Y:S02]  /*04a0*/  @!P0 VIADD R21, R15.reuse, 0x1 ;  /* 0x000000010f158836 */ /* 0x040fe40000000000 */
[----:B0-----:R-:W-:-:S04]  /*04b0*/  @!P0 IMAD.WIDE.U32 R14, R15, 0x4, R16 ;  /* 0x000000040f0e8825 */ /* 0x001fc800078e0010 */
[----:B------:R-:W-:Y:S01]  /*04c0*/  @!P0 IMAD.WIDE.U32 R16, R21, 0x4, R16 ;  /* 0x0000000415108825 */ /* 0x000fe200078e0010 */
[----:B------:R-:W-:Y:S04]  /*04d0*/  @!P0 STG.E desc[UR4][R14.64], R10 ;  /* 0x0000000a0e008986 */ /* 0x000fe8000c101904 */
[----:B------:R0:W-:Y:S02]  /*04e0*/  @!P0 STG.E desc[UR4][R16.64], R13 ;  /* 0x0000000d10008986 */ /* 0x0001e4000c101904 */
[----:B0-----:R-:W-:-:S04]  /*04f0*/  IADD3 R13, PT, PT, R13, 0x1, RZ ;  /* 0x000000010d0d7810 */ /* 0x001fc80007ffe0ff */
[----:B------:R-:W-:-:S13]  /*0500*/  ISETP.GE.AND P1, PT, R13, R20, PT ;  /* 0x000000140d00720c */ /* 0x000fda0003f26270 */
[----:B------:R-:W-:Y:S05]  /*0510*/  @!P1 BRA `(.L_x_4) ;  /* 0xfffffffc00c89947 */ /* 0x000fea000383ffff */
.L_x_3:
[----:B------:R-:W-:Y:S05]  /*0520*/  BSYNC.RECONVERGENT B1 ;  /* 0x0000000000017941 */ /* 0x000fea0003800200 */
.L_x_2:
[----:B------:R-:W-:-:S04]  /*0530*/  IADD3 R10, PT, PT, R10, 0x1, RZ ;  /* 0x000000010a0a7810 */ /* 0x000fc80007ffe0ff */
[----:B------:R-:W-:-:S13]  /*0540*/  ISETP.NE.AND P0, PT, R10, R7, PT ;  /* 0x000000070a00720c */ /* 0x000fda0003f05270 */
[----:B------:R-:W-:Y:S05]  /*0550*/  @P0 BRA `(.L_x_5) ;  /* 0xfffffffc00840947 */ /* 0x000fea000383ffff */
.L_x_1:
[----:B------:R-:W-:Y:S05]  /*0560*/  BSYNC.RECONVERGENT B0 ;  /* 0x0000000000007941 */ /* 0x000fea0003800200 */
.L_x_0:
[----:B------:R-:W0:Y:S01]  /*0570*/  LDC.64 R2, c[0x0][0x388] ;  /* 0x0000e200ff027b82 */ /* 0x000e220000000a00 */
[----:B-----5:R-:W-:-:S07]  /*0580*/  ISETP.GT.U32.AND P0, PT, R0, R11, PT ;  /* 0x0000000b0000720c */ /* 0x020fce0003f04070 */
[----:B------:R-:W1:Y:S06]  /*0590*/  LDC.64 R12, c[0x0][0x380] ;  /* 0x0000e000ff0c7b82 */ /* 0x000e6c0000000a00 */
[----:B0-----:R-:W-:Y:S02]  /*05a0*/  @P0 IMAD.WIDE R2, R11, 0x4, R2 ;  /* 0x000000040b020825 */ /* 0x001fe400078e0202 */
[----:B------:R-:W0:Y:S04]  /*05b0*/  LDC.64 R10, c[0x0][0x380] ;  /* 0x0000e000ff0a7b82 */ /* 0x000e280000000a00 */
[----:B------:R-:W2:Y:S01]  /*05c0*/  @P0 LDG.E.CONSTANT R3, desc[UR4][R2.64] ;  /* 0x0000000402030981 */ /* 0x000ea2000c1e9900 */
[----:B------:R-:W-:-:S02]  /*05d0*/  IMAD.MOV.U32 R15, RZ, RZ, R9 ;  /* 0x000000ffff0f7224 */ /* 0x000fc400078e0009 */
[----:B------:R-:W-:-:S03]  /*05e0*/  VIADD R7, R7, 0x1 ;  /* 0x0000000107077836 */ /* 0x000fc60000000000 */
[----:B------:R-:W-:Y:S01]  /*05f0*/  @P0 IADD3 R9, PT, PT, R8, R15, RZ ;  /* 0x0000000f08090210 */ /* 0x000fe20007ffe0ff */
[----:B------:R-:W-:-:S04]  /*0600*/  @P0 VIADD R15, R15, 0x1 ;  /* 0x000000010f0f0836 */ /* 0x000fc80000000000 */
[----:B0-----:R-:W-:-:S04]  /*0610*/  @P0 IMAD.WIDE.U32 R10, R9, 0x4, R10 ;  /* 0x00000004090a0825 */ /* 0x001fc800078e000a */
[----:B-1----:R-:W-:Y:S01]  /*0620*/  IMAD.WIDE.U32 R8, R8, 0x4, R12 ;  /* 0x0000000408087825 */ /* 0x002fe200078e000c */
[----:B------:R-:W-:Y:S01]  /*0630*/  IADD3 R13, PT, PT, R15, -0x1, RZ ;  /* 0xffffffff0f0d7810 */ /* 0x000fe20007ffe0ff */
[----:B--2---:R0:W-:Y:S01]  /*0640*/  @P0 STG.E desc[UR4][R10.64], R3 ;  /* 0x000000030a000986 */ /* 0x0041e2000c101904 */
[----:B------:R-:W-:-:S03]  /*0650*/  ISETP.NE.AND P0, PT, R7, R5, PT ;  /* 0x000000050700720c */ /* 0x000fc60003f05270 */
[----:B------:R0:W-:Y:S10]  /*0660*/  STG.E desc[UR4][R8.64], R13 ;  /* 0x0000000d08007986 */ /* 0x0001f4000c101904 */
[----:B------:R-:W-:Y:S05]  /*0670*/  @P0 BRA `(.L_x_6) ;  /* 0xfffffffc000c0947 */ /* 0x000fea000383ffff */
[----:B------:R-:W-:Y:S05]  /*0680*/  EXIT ;  /* 0x000000000000794d */ /* 0x000fea0003800000 */
.L_x_7:
[----:B------:R-:W-:-:S00]  /*0690*/  BRA `(.L_x_7) ;  /* 0xfffffffc00fc7947 */ /* 0x000fc0000383ffff */
[----:B------:R-:W-:-:S00]  /*06a0*/  NOP ;  /* 0x0000000000007918 */ /* 0x000fc00000000000 */
        /* <DEDUP_REMOVED lines=13> */
.L_x_34:


//--------------------- .text._Z8findILU0iiPVdPKjPVbii --------------------------
	.section	.text._Z8findILU0iiPVdPKjPVbii,"ax",@progbits
	.align	128
        .global         _Z8findILU0iiPVdPKjPVbii
        .type           _Z8findILU0iiPVdPKjPVbii,@function
        .size           _Z8findILU0iiPVdPKjPVbii,(.L_x_33 - _Z8findILU0iiPVdPKjPVbii)
        .other          _Z8findILU0iiPVdPKjPVbii,@"STO_CUDA_ENTRY STV_DEFAULT"
_Z8findILU0iiPVdPKjPVbii:
.text._Z8findILU0iiPVdPKjPVbii:
        /* <DEDUP_REMOVED lines=10> */
[----:B------:R-:W2:Y:S06]  /*00a0*/  LDCU.64 UR6, c[0x0][0x398] ;  /* 0x00007300ff0677ac */ /* 0x000eac0008000a00 */
[----:B------:R-:W3:Y:S01]  /*00b0*/  LDC.64 R18, c[0x0][0x388] ;  /* 0x0000e200ff127b82 */ /* 0x000ee20000000a00 */
[----:B------:R-:W4:Y:S01]  /*00c0*/  LDCU.64 UR8, c[0x0][0x388] ;  /* 0x00007100ff0877ac */ /* 0x000f220008000a00 */
[----:B------:R-:W0:Y:S02]  /*00d0*/  LDCU.64 UR10, c[0x0][0x398] ;  /* 0x00007300ff0a77ac */ /* 0x000e240008000a00 */
[----:B0-----:R-:W-:-:S02]  /*00e0*/  IABS R5, R9 ;  /* 0x0000000900057213 */ /* 0x001fc40000000000 */
[----:B------:R-:W-:Y:S02]  /*00f0*/  IABS R6, R8 ;  /* 0x0000000800067213 */ /* 0x000fe40000000000 */
[----:B------:R-:W0:Y:S08]  /*0100*/  I2F.RP R0, R5 ;  /* 0x0000000500007306 */ /* 0x000e300000209400 */
[----:B0-----:R-:W0:Y:S02]  /*0110*/  MUFU.RCP R0, R0 ;  /* 0x0000000000007308 */ /* 0x001e240000001000 */
[----:B0-----:R-:W-:-:S06]  /*0120*/  VIADD R2, R0, 0xffffffe ;  /* 0x0ffffffe00027836 */ /* 0x001fcc0000000000 */
[----:B------:R0:W5:Y:S02]  /*0130*/  F2I.FTZ.U32.TRUNC.NTZ R3, R2 ;  /* 0x0000000200037305 */ /* 0x000164000021f000 */
[----:B0-----:R-:W-:Y:S02]  /*0140*/  IMAD.MOV.U32 R2, RZ, RZ, RZ ;  /* 0x000000ffff027224 */ /* 0x001fe400078e00ff */
[----:B-----5:R-:W-:-:S04]  /*0150*/  IMAD.MOV R4, RZ, RZ, -R3 ;  /* 0x000000ffff047224 */ /* 0x020fc800078e0a03 */
[----:B------:R-:W-:-:S04]  /*0160*/  IMAD R7, R4, R5, RZ ;  /* 0x0000000504077224 */ /* 0x000fc800078e02ff */
[----:B------:R-:W-:-:S06]  /*0170*/  IMAD.HI.U32 R3, R3, R7, R2 ;  /* 0x0000000703037227 */ /* 0x000fcc00078e0002 */
[----:B------:R-:W-:Y:S02]  /*0180*/  IMAD.HI.U32 R4, R3, R6, RZ ;  /* 0x0000000603047227 */ /* 0x000fe400078e00ff */
[----:B------:R-:W0:Y:S02]  /*0190*/  LDC.64 R2, c[0x0][0x390] ;  /* 0x0000e400ff027b82 */ /* 0x000e240000000a00 */
[----:B------:R-:W-:-:S04]  /*01a0*/  IMAD.MOV R0, RZ, RZ, -R4 ;  /* 0x000000ffff007224 */ /* 0x000fc800078e0a04 */
[----:B------:R-:W-:-:S05]  /*01b0*/  IMAD R0, R5, R0, R6 ;  /* 0x0000000005007224 */ /* 0x000fca00078e0206 */
[----:B------:R-:W-:-:S13]  /*01c0*/  ISETP.GT.U32.AND P1, PT, R5, R0, PT ;  /* 0x000000000500720c */ /* 0x000fda0003f24070 */
[----:B------:R-:W-:Y:S02]  /*01d0*/  @!P1 IMAD.IADD R0, R0, 0x1, -R5 ;  /* 0x0000000100009824 */ /* 0x000fe400078e0a05 */
[----:B------:R-:W-:Y:S01]  /*01e0*/  @!P1 VIADD R4, R4, 0x1 ;  /* 0x0000000104049836 */ /* 0x000fe20000000000 */
[----:B------:R-:W-:Y:S02]  /*01f0*/  ISETP.NE.AND P1, PT, R9, RZ, PT ;  /* 0x000000ff0900720c */ /* 0x000fe40003f25270 */
[----:B------:R-:W-:Y:S02]  /*0200*/  ISETP.GE.U32.AND P0, PT, R0, R5, PT ;  /* 0x000000050000720c */ /* 0x000fe40003f06070 */
[----:B------:R-:W-:-:S04]  /*0210*/  LOP3.LUT R0, R8, R9, RZ, 0x3c, !PT ;  /* 0x0000000908007212 */ /* 0x000fc800078e3cff */
[----:B------:R-:W-:-:S07]  /*0220*/  ISETP.GE.AND P2, PT, R0, RZ, PT ;  /* 0x000000ff0000720c */ /* 0x000fce0003f46270 */
[----:B------:R-:W-:-:S06]  /*0230*/  @P0 VIADD R4, R4, 0x1 ;  /* 0x0000000104040836 */ /* 0x000fcc0000000000 */
[----:B------:R-:W-:Y:S01]  /*0240*/  @!P2 IMAD.MOV R4, RZ, RZ, -R4 ;  /* 0x000000ffff04a224 */ /* 0x000fe200078e0a04 */
[----:B------:R-:W-:-:S05]  /*0250*/  @!P1 LOP3.LUT R4, RZ, R9, RZ, 0x33, !PT ;  /* 0x00000009ff049212 */ /* 0x000fca00078e33ff */
[----:B------:R-:W-:-:S04]  /*0260*/  IMAD R13, R11, R4, RZ ;  /* 0x000000040b0d7224 */ /* 0x000fc800078e02ff */
[----:B0-----:R-:W-:-:S05]  /*0270*/  IMAD.WIDE R8, R13, 0x4, R2 ;  /* 0x000000040d087825 */ /* 0x001fca00078e0202 */
[----:B-1----:R-:W5:Y:S02]  /*0280*/  LDG.E.CONSTANT R6, desc[UR4][R8.64] ;  /* 0x0000000408067981 */ /* 0x002f64000c1e9900 */
[----:B-----5:R-:W-:Y:S01]  /*0290*/  IMAD.IADD R2, R13, 0x1, R6 ;  /* 0x000000010d027824 */ /* 0x020fe200078e0206 */
[----:B------:R-:W-:-:S04]  /*02a0*/  LOP3.LUT R0, R6, 0x80000001, RZ, 0xc0, !PT ;  /* 0x8000000106007812 */ /* 0x000fc800078ec0ff */
[----:B------:R-:W-:-:S04]  /*02b0*/  ISETP.GE.AND P1, PT, R13, R2, PT ;  /* 0x000000020d00720c */ /* 0x000fc80003f26270 */
[----:B------:R-:W-:-:S13]  /*02c0*/  ISETP.EQ.AND P1, PT, R0, 0x1, !P1 ;  /* 0x000000010000780c */ /* 0x000fda0004f22270 */
[----:B------:R-:W-:-:S06]  /*02d0*/  @P1 IMAD.WIDE.U32 R6, R6, 0x4, R8 ;  /* 0x0000000406061825 */ /* 0x000fcc00078e0008 */
[----:B------:R0:W5:Y:S01]  /*02e0*/  @P1 LDG.E.CONSTANT R7, desc[UR4][R6.64] ;  /* 0x0000000406071981 */ /* 0x000162000c1e9900 */
[----:B------:R-:W-:Y:S01]  /*02f0*/  IMAD.MOV.U32 R4, RZ, RZ, -0x1 ;  /* 0xffffffffff047424 */ /* 0x000fe200078e00ff */
[C---:B--2---:R-:W-:Y:S01]  /*0300*/  IADD3 R20, P3, PT, R11.reuse, UR6, RZ ;  /* 0x000000060b147c10 */ /* 0x044fe2000ff7e0ff */
[----:B------:R-:W-:Y:S01]  /*0310*/  IMAD.MOV.U32 R5, RZ, RZ, -0x1 ;  /* 0xffffffffff057424 */ /* 0x000fe200078e00ff */
[----:B------:R-:W-:Y:S01]  /*0320*/  PRMT R3, RZ, 0x7610, R3 ;  /* 0x00007610ff037816 */ /* 0x000fe20000000003 */
[C---:B---3--:R-:W-:Y:S01]  /*0330*/  IMAD.WIDE R18, R11.reuse, 0x8, R18 ;  /* 0x000000080b127825 */ /* 0x048fe200078e0212 */
[----:B------:R-:W-:Y:S02]  /*0340*/  LEA.HI.X.SX32 R21, R11, UR7, 0x1, P3 ;  /* 0x000000070b157c11 */ /* 0x000fe400098f0eff */
[----:B------:R-:W-:Y:S01]  /*0350*/  CS2R R16, SRZ ;  /* 0x0000000000107805 */ /* 0x000fe2000001ff00 */
[----:B------:R-:W-:Y:S02]  /*0360*/  IMAD.MOV.U32 R36, RZ, RZ, 0x0 ;  /* 0x00000000ff247424 */ /* 0x000fe400078e00ff */
[----:B------:R-:W-:-:S02]  /*0370*/  IMAD.MOV.U32 R37, RZ, RZ, 0x3ff00000 ;  /* 0x3ff00000ff257424 */ /* 0x000fc400078e00ff */
[----:B0-----:R-:W-:Y:S02]  /*0380*/  VIADD R6, R2, 0xfffffffe ;  /* 0xfffffffe02067836 */ /* 0x001fe40000000000 */
[--C-:B-----5:R-:W-:Y:S01]  /*0390*/  @P1 IMAD.MOV.U32 R4, RZ, RZ, R7.reuse ;  /* 0x000000ffff041224 */ /* 0x120fe200078e0007 */
[----:B------:R-:W-:Y:S01]  /*03a0*/  @P1 SHF.R.S32.HI R5, RZ, 0x1f, R7 ;  /* 0x0000001fff051819 */ /* 0x000fe20000011407 */
[----:B------:R-:W-:-:S03]  /*03b0*/  VIADD R7, R13, 0x1 ;  /* 0x000000010d077836 */ /* 0x000fc60000000000 */
[C---:B------:R-:W-:Y:S02]  /*03c0*/  IADD3 R24, P0, PT, R4.reuse, UR6, RZ ;  /* 0x0000000604187c10 */ /* 0x040fe4000ff1e0ff */
[C---:B----4-:R-:W-:Y:S02]  /*03d0*/  LEA R22, P2, R4.reuse, UR8, 0x3 ;  /* 0x0000000804167c11 */ /* 0x050fe4000f8418ff */
[----:B------:R-:W-:Y:S02]  /*03e0*/  IADD3.X R25, PT, PT, R5, UR7, RZ, P0, !PT ;  /* 0x0000000705197c10 */ /* 0x000fe400087fe4ff */
[--C-:B------:R-:W-:Y:S02]  /*03f0*/  LEA.HI.X R23, R4, UR9, R5.reuse, 0x3, P2 ;  /* 0x0000000904177c11 */ /* 0x100fe400090f1c05 */
[----:B------:R-:W-:Y:S02]  /*0400*/  PRMT R4, RZ, 0x7610, R4 ;  /* 0x00007610ff047816 */ /* 0x000fe40000000004 */
[----:B------:R-:W-:-:S07]  /*0410*/  PRMT R5, RZ, 0x7610, R5 ;  /* 0x00007610ff057816 */ /* 0x000fce0000000005 */
.L_x_22:
[C---:B------:R-:W-:Y:S01]  /*0420*/  ISETP.GE.AND P2, PT, R7.reuse, R2, PT ;  /* 0x000000020700720c */ /* 0x040fe20003f46270 */
[----:B------:R-:W-:Y:S05]  /*0430*/  YIELD ;  /* 0x0000000000007946 */ /* 0x000fea0003800000 */
[----:B------:R-:W-:Y:S01]  /*0440*/  ISETP.GT.AND P0, PT, R7, R6, PT ;  /* 0x000000060700720c */ /* 0x000fe20003f04270 */
[----:B------:R-:W-:Y:S01]  /*0450*/  BSSY.RECONVERGENT B0, `(.L_x_8) ;  /* 0x0000034000007945 */ /* 0x000fe20003800200 */
[----:B--2---:R-:W-:Y:S02]  /*0460*/  SEL R0, RZ, 0xffffffff, !P2 ;  /* 0xffffffffff007807 */ /* 0x004fe40005000000 */
[----:B------:R-:W-:-:S04]  /*0470*/  @P1 SEL R0, RZ, 0xffffffff, !P0 ;  /* 0xffffffffff001807 */ /* 0x000fc80004000000 */
[----:B------:R-:W-:-:S04]  /*0480*/  LOP3.LUT R0, R0, 0x1, RZ, 0xc0, !PT ;  /* 0x0000000100007812 */ /* 0x000fc800078ec0ff */
[----:B------:R-:W-:-:S13]  /*0490*/  ISETP.NE.U32.AND P0, PT, R0, 0x1, PT ;  /* 0x000000010000780c */ /* 0x000fda0003f05070 */
[----:B01----:R-:W-:Y:S05]  /*04a0*/  @!P0 BRA `(.L_x_9) ;  /* 0x0000000000b88947 */ /* 0x003fea0003800000 */
[----:B------:R-:W-:Y:S01]  /*04b0*/  LOP3.LUT P3, RZ, R3, 0xff, RZ, 0xc0, !PT ;  /* 0x000000ff03ff7812 */ /* 0x000fe2000786c0ff */
[----:B------:R-:W-:Y:S01]  /*04c0*/  IMAD.MOV.U32 R0, RZ, RZ, 0x1 ;  /* 0x00000001ff007424 */ /* 0x000fe200078e00ff */
[----:B------:R-:W-:Y:S01]  /*04d0*/  BSSY.RECONVERGENT B1, `(.L_x_10) ;  /* 0x000000a000017945 */ /* 0x000fe20003800200 */
[----:B------:R-:W-:Y:S02]  /*04e0*/  LOP3.LUT P4, RZ, R4, 0xff, RZ, 0xc0, !PT ;  /* 0x000000ff04ff7812 */ /* 0x000fe4000788c0ff */
[----:B------:R-:W-:Y:S02]  /*04f0*/  LOP3.LUT P2, RZ, R5, 0xff, RZ, 0xc0, !PT ;  /* 0x000000ff05ff7812 */ /* 0x000fe4000784c0ff */
[----:B------:R-:W-:Y:S02]  /*0500*/  PLOP3.LUT P0, PT, PT, PT, PT, 0x80, 0x8 ;  /* 0x000000000008781c */ /* 0x000fe40003f0f070 */
[----:B------:R-:W-:-:S04]  /*0510*/  PRMT R4, R0, 0x7610, R4 ;  /* 0x0000761000047816 */ /* 0x000fc80000000004 */
[----:B------:R-:W-:Y:S07]  /*0520*/  @P3 BRA `(.L_x_11) ;  /* 0x0000000000103947 */ /* 0x000fee0003800000 */
[----:B------:R-:W0:Y:S02]  /*0530*/  LDC.64 R10, c[0x0][0x390] ;  /* 0x0000e400ff0a7b82 */ /* 0x000e240000000a00 */
[----:B0-----:R-:W-:-:S05]  /*0540*/  IMAD.WIDE R10, R7, 0x4, R10 ;  /* 0x00000004070a7825 */ /* 0x001fca00078e020a */
[----:B------:R0:W5:Y:S04]  /*0550*/  LDG.E.CONSTANT R8, desc[UR4][R10.64] ;  /* 0x000000040a087981 */ /* 0x000168000c1e9900 */
[----:B------:R0:W5:Y:S02]  /*0560*/  LDG.E.CONSTANT R9, desc[UR4][R10.64+0x4] ;  /* 0x000004040a097981 */ /* 0x000164000c1e9900 */
.L_x_11:
[----:B------:R-:W-:Y:S05]  /*0570*/  BSYNC.RECONVERGENT B1 ;  /* 0x0000000000017941 */ /* 0x000fea0003800200 */
.L_x_10:
[----:B------:R-:W-:Y:S04]  /*0580*/  BSSY.RECONVERGENT B1, `(.L_x_12) ;  /* 0x000000e000017945 */ /* 0x000fe80003800200 */
[----:B------:R-:W-:Y:S05]  /*0590*/  @P4 BRA `(.L_x_13) ;  /* 0x0000000000304947 */ /* 0x000fea0003800000 */
[----:B0----5:R-:W-:-:S04]  /*05a0*/  IADD3 R10, P0, PT, R8, UR10, RZ ;  /* 0x0000000a080a7c10 */ /* 0x021fc8000ff1e0ff */
[----:B------:R-:W-:-:S05]  /*05b0*/  LEA.HI.X.SX32 R11, R8, UR11, 0x1, P0 ;  /* 0x0000000b080b7c11 */ /* 0x000fca00080f0eff */
[----:B------:R-:W2:Y:S01]  /*05c0*/  LDG.E.U8.STRONG.SYS R10, desc[UR4][R10.64] ;  /* 0x000000040a0a7981 */ /* 0x000ea2000c1f5100 */
[----:B------:R-:W-:Y:S02]  /*05d0*/  PLOP3.LUT P0, PT, PT, PT, PT, 0x8, 0x80 ;  /* 0x000000000080781c */ /* 0x000fe40003f0e170 */
[----:B------:R-:W-:Y:S02]  /*05e0*/  PRMT R4, RZ, 0x7610, R4 ;  /* 0x00007610ff047816 */ /* 0x000fe40000000004 */
[----:B--2---:R-:W-:-:S13]  /*05f0*/  ISETP.NE.AND P3, PT, R10, RZ, PT ;  /* 0x000000ff0a00720c */ /* 0x004fda0003f65270 */
[----:B------:R-:W-:Y:S05]  /*0600*/  @!P3 BRA `(.L_x_13) ;  /* 0x000000000014b947 */ /* 0x000fea0003800000 */
[----:B------:R-:W0:Y:S02]  /*0610*/  LDC.64 R14, c[0x0][0x388] ;  /* 0x0000e200ff0e7b82 */ /* 0x000e240000000a00 */
[----:B0-----:R-:W-:-:S06]  /*0620*/  IMAD.WIDE R14, R8, 0x8, R14 ;  /* 0x00000008080e7825 */ /* 0x001fcc00078e020e */
[----:B------:R-:W5:Y:S01]  /*0630*/  LDG.E.64.STRONG.SYS R14, desc[UR4][R14.64] ;  /* 0x000000040e0e7981 */ /* 0x000f62000c1f5b00 */
[----:B------:R-:W-:Y:S01]  /*0640*/  PLOP3.LUT P0, PT, PT, PT, PT, 0x80, 0x8 ;  /* 0x000000000008781c */ /* 0x000fe20003f0f070 */
[----:B------:R-:W-:-:S12]  /*0650*/  IMAD.MOV.U32 R4, RZ, RZ, 0x1 ;  /* 0x00000001ff047424 */ /* 0x000fd800078e00ff */
.L_x_13:
[----:B------:R-:W-:Y:S05]  /*0660*/  BSYNC.RECONVERGENT B1 ;  /* 0x0000000000017941 */ /* 0x000fea0003800200 */
.L_x_12:
[----:B------:R-:W-:Y:S05]  /*0670*/  @P2 BRA `(.L_x_14) ;  /* 0x0000000000282947 */ /* 0x000fea0003800000 */
[----:B0----5:R-:W-:-:S04]  /*0680*/  IADD3 R10, P2, PT, R9, UR10, RZ ;  /* 0x0000000a090a7c10 */ /* 0x021fc8000ff5e0ff */
[----:B------:R-:W-:-:S05]  /*0690*/  LEA.HI.X.SX32 R11, R9, UR11, 0x1, P2 ;  /* 0x0000000b090b7c11 */ /* 0x000fca00090f0eff */
[----:B------:R-:W2:Y:S01]  /*06a0*/  LDG.E.U8.STRONG.SYS R10, desc[UR4][R10.64] ;  /* 0x000000040a0a7981 */ /* 0x000ea2000c1f5100 */
[----:B------:R-:W-:Y:S01]  /*06b0*/  IMAD.MOV.U32 R3, RZ, RZ, 0x1 ;  /* 0x00000001ff037424 */ /* 0x000fe200078e00ff */
[----:B------:R-:W-:Y:S02]  /*06c0*/  PRMT R5, RZ, 0x7610, R5 ;  /* 0x00007610ff057816 */ /* 0x000fe40000000005 */
[----:B--2---:R-:W-:-:S13]  /*06d0*/  ISETP.NE.AND P2, PT, R10, RZ, PT ;  /* 0x000000ff0a00720c */ /* 0x004fda0003f45270 */
[----:B------:R-:W-:Y:S05]  /*06e0*/  @!P2 BRA `(.L_x_9) ;  /* 0x000000000028a947 */ /* 0x000fea0003800000 */
[----:B------:R-:W0:Y:S02]  /*06f0*/  LDC.64 R12, c[0x0][0x388] ;  /* 0x0000e200ff0c7b82 */ /* 0x000e240000000a00 */
[----:B0-----:R-:W-:-:S06]  /*0700*/  IMAD.WIDE R12, R9, 0x8, R12 ;  /* 0x00000008090c7825 */ /* 0x001fcc00078e020c */
[----:B------:R-:W5:Y:S02]  /*0710*/  LDG.E.64.STRONG.SYS R12, desc[UR4][R12.64] ;  /* 0x000000040c0c7981 */ /* 0x000f64000c1f5b00 */
.L_x_14:
[----:B------:R-:W-:Y:S01]  /*0720*/  IMAD.MOV.U32 R5, RZ, RZ, 0x1 ;  /* 0x00000001ff057424 */ /* 0x000fe200078e00ff */
[----:B-----5:R-:W-:Y:S01]  /*0730*/  @P0 DFMA R16, R14, R12, R16 ;  /* 0x0000000c0e10022b */ /* 0x020fe20000000010 */
[----:B------:R-:W-:Y:S01]  /*0740*/  IMAD.MOV.U32 R3, RZ, RZ, 0x1 ;  /* 0x00000001ff037424 */ /* 0x000fe200078e00ff */
[----:B------:R-:W-:Y:S01]  /*0750*/  @P0 PRMT R4, RZ, 0x7610, R4 ;  /* 0x00007610ff040816 */ /* 0x000fe20000000004 */
[----:B------:R-:W-:Y:S01]  /*0760*/  @P0 VIADD R7, R7, 0x2 ;  /* 0x0000000207070836 */ /* 0x000fe20000000000 */
[----:B------:R-:W-:Y:S02]  /*0770*/  @P0 PRMT R5, RZ, 0x7610, R5 ;  /* 0x00007610ff050816 */ /* 0x000fe40000000005 */
[----:B------:R-:W-:-:S07]  /*0780*/  @P0 PRMT R3, RZ, 0x7610, R3 ;  /* 0x00007610ff030816 */ /* 0x000fce0000000003 */
.L_x_9:
[----:B------:R-:W-:Y:S05]  /*0790*/  BSYNC.RECONVERGENT B0 ;  /* 0x0000000000007941 */ /* 0x000fea0003800200 */
.L_x_8:
[----:B------:R-:W-:Y:S01]  /*07a0*/  ISETP.NE.OR P0, PT, R7, R2, !P1 ;  /* 0x000000020700720c */ /* 0x000fe20004f05670 */
[----:B------:R-:W-:Y:S04]  /*07b0*/  BSSY.RECONVERGENT B0, `(.L_x_15) ;  /* 0x000002f000007945 */ /* 0x000fe80003800200 */
[----:B------:R-:W-:Y:S08]  /*07c0*/  BSSY.RELIABLE B1, `(.L_x_16) ;  /* 0x000000f000017945 */ /* 0x000ff00003800100 */
[----:B------:R-:W-:Y:S05]  /*07d0*/  @P0 BRA `(.L_x_17) ;  /* 0x0000000000240947 */ /* 0x000fea0003800000 */
[----:B------:R-:W2:Y:S01]  /*07e0*/  LDG.E.U8.STRONG.SYS R0, desc[UR4][R24.64] ;  /* 0x0000000418007981 */ /* 0x000ea2000c1f5100 */
[----:B------:R-:W-:Y:S01]  /*07f0*/  PLOP3.LUT P0, PT, PT, PT, PT, 0x80, 0x8 ;  /* 0x000000000008781c */ /* 0x000fe20003f0f070 */
[----:B------:R-:W-:Y:S01]  /*0800*/  IMAD.MOV.U32 R7, RZ, RZ, R2 ;  /* 0x000000ffff077224 */ /* 0x000fe200078e0002 */
[----:B--2---:R-:W-:-:S13]  /*0810*/  ISETP.NE.AND P2, PT, R0, RZ, PT ;  /* 0x000000ff0000720c */ /* 0x004fda0003f45270 */
[----:B------:R-:W-:Y:S05]  /*0820*/  @!P2 BREAK.RELIABLE B1 ;  /* 0x000000000001a942 */ /* 0x000fea0003800100 */
[----:B------:R-:W-:Y:S05]  /*0830*/  @!P2 BRA `(.L_x_18) ;  /* 0x000000000098a947 */ /* 0x000fea0003800000 */
[----:B------:R1:W5:Y:S01]  /*0840*/  LDG.E.64.STRONG.SYS R36, desc[UR4][R22.64] ;  /* 0x0000000416247981 */ /* 0x000362000c1f5b00 */
[----:B------:R-:W-:Y:S01]  /*0850*/  VIADD R7, R2, 0x1 ;  /* 0x0000000102077836 */ /* 0x000fe20000000000 */
[----:B------:R-:W-:Y:S06]  /*0860*/  BRA `(.L_x_19) ;  /* 0x0000000000107947 */ /* 0x000fec0003800000 */
.L_x_17:
[----:B------:R-:W-:Y:S02]  /*0870*/  ISETP.GT.AND P2, PT, R7, R2, PT ;  /* 0x000000020700720c */ /* 0x000fe40003f44270 */
[----:B------:R-:W-:-:S11]  /*0880*/  PLOP3.LUT P0, PT, PT, PT, PT, 0x80, 0x8 ;  /* 0x000000000008781c */ /* 0x000fd60003f0f070 */
[----:B------:R-:W-:Y:S05]  /*0890*/  @!P2 BREAK.RELIABLE B1 ;  /* 0x000000000001a942 */ /* 0x000fea0003800100 */
[----:B------:R-:W-:Y:S05]  /*08a0*/  @!P2 BRA `(.L_x_18) ;  /* 0x00000000007ca947 */ /* 0x000fea0003800000 */
.L_x_19:
[----:B------:R-:W-:Y:S05]  /*08b0*/  BSYNC.RELIABLE B1 ;  /* 0x0000000000017941 */ /* 0x000fea0003800100 */
.L_x_16:
[----:B------:R-:W2:Y:S01]  /*08c0*/  LDG.E.64.STRONG.SYS R26, desc[UR4][R18.64] ;  /* 0x00000004121a7981 */ /* 0x000ea2000c1f5b00 */
[----:B0----5:R-:W0:Y:S01]  /*08d0*/  MUFU.RCP64H R11, R37 ;  /* 0x00000025000b7308 */ /* 0x021e220000001800 */
[----:B------:R-:W-:Y:S01]  /*08e0*/  IMAD.MOV.U32 R10, RZ, RZ, 0x1 ;  /* 0x00000001ff0a7424 */ /* 0x000fe200078e00ff */
[----:B------:R-:W-:Y:S05]  /*08f0*/  BSSY.RECONVERGENT B2, `(.L_x_20) ;  /* 0x0000012000027945 */ /* 0x000fea0003800200 */
[----:B0-----:R-:W-:-:S08]  /*0900*/  DFMA R28, -R36, R10, 1 ;  /* 0x3ff00000241c742b */ /* 0x001fd0000000010a */
[----:B------:R-:W-:-:S08]  /*0910*/  DFMA R28, R28, R28, R28 ;  /* 0x0000001c1c1c722b */ /* 0x000fd0000000001c */
[----:B------:R-:W-:-:S08]  /*0920*/  DFMA R28, R10, R28, R10 ;  /* 0x0000001c0a1c722b */ /* 0x000fd0000000000a */
[----:B------:R-:W-:-:S08]  /*0930*/  DFMA R10, -R36, R28, 1 ;  /* 0x3ff00000240a742b */ /* 0x000fd0000000011c */
[----:B------:R-:W-:Y:S02]  /*0940*/  DFMA R10, R28, R10, R28 ;  /* 0x0000000a1c0a722b */ /* 0x000fe4000000001c */
[----:B--2---:R-:W-:-:S08]  /*0950*/  DADD R26, -R16, R26 ;  /* 0x00000000101a7229 */ /* 0x004fd0000000011a */
[----:B------:R-:W-:Y:S02]  /*0960*/  DMUL R28, R26, R10 ;  /* 0x0000000a1a1c7228 */ /* 0x000fe40000000000 */
[----:B------:R-:W-:-:S06]  /*0970*/  FSETP.GEU.AND P2, PT, |R27|, 6.5827683646048100446e-37, PT ;  /* 0x036000001b00780b */ /* 0x000fcc0003f4e200 */
[----:B------:R-:W-:-:S08]  /*0980*/  DFMA R30, -R36, R28, R26 ;  /* 0x0000001c241e722b */ /* 0x000fd0000000011a */
[----:B------:R-:W-:-:S10]  /*0990*/  DFMA R10, R10, R30, R28 ;  /* 0x0000001e0a0a722b */ /* 0x000fd4000000001c */
[----:B------:R-:W-:-:S05]  /*09a0*/  FFMA R0, RZ, R37, R11 ;  /* 0x00000025ff007223 */ /* 0x000fca000000000b */
[----:B------:R-:W-:-:S13]  /*09b0*/  FSETP.GT.AND P0, PT, |R0|, 1.469367938527859385e-39, PT ;  /* 0x001000000000780b */ /* 0x000fda0003f04200 */
[----:B------:R-:W-:Y:S05]  /*09c0*/  @P0 BRA P2, `(.L_x_21) ;  /* 0x0000000000100947 */ /* 0x000fea0001000000 */
[----:B------:R-:W-:-:S07]  /*09d0*/  MOV R0, 0x9f0 ;  /* 0x000009f000007802 */ /* 0x000fce0000000f00 */
[----:B-1----:R-:W-:Y:S05]  /*09e0*/  CALL.REL.NOINC `($__internal_0_$__cuda_sm20_div_rn_f64_full) ;  /* 0x0000000000387944 */ /* 0x002fea0003c00000 */
[----:B------:R-:W-:Y:S02]  /*09f0*/  IMAD.MOV.U32 R10, RZ, RZ, R30 ;  /* 0x000000ffff0a7224 */ /* 0x000fe400078e001e */
[----:B------:R-:W-:-:S07]  /*0a00*/  IMAD.MOV.U32 R11, RZ, RZ, R31 ;  /* 0x000000ffff0b7224 */ /* 0x000fce00078e001f */
.L_x_21:
[----:B------:R-:W-:Y:S05]  /*0a10*/  BSYNC.RECONVERGENT B2 ;  /* 0x0000000000027941 */ /* 0x000fea0003800200 */
.L_x_20:
[----:B------:R2:W-:Y:S01]  /*0a20*/  STG.E.64.STRONG.SYS desc[UR4][R18.64], R10 ;  /* 0x0000000a12007986 */ /* 0x0005e2000c115b04 */
[----:B------:R-:W-:Y:S01]  /*0a30*/  IMAD.MOV.U32 R0, RZ, RZ, 0x1 ;  /* 0x00000001ff007424 */ /* 0x000fe200078e00ff */
[----:B------:R-:W-:Y:S06]  /*0a40*/  MEMBAR.SC.GPU ;  /* 0x0000000000007992 */ /* 0x000fec0000002000 */
[----:B------:R-:W-:-:S00]  /*0a50*/  ERRBAR ;  /* 0x00000000000079ab */ /* 0x000fc00000000000 */
[----:B------:R-:W-:Y:S06]  /*0a60*/  CGAERRBAR ;  /* 0x00000000000075ab */ /* 0x000fec0000000000 */
[----:B------:R-:W-:Y:S04]  /*0a70*/  CCTL.IVALL ;  /* 0x00000000ff00798f */ /* 0x000fe80002000000 */
[----:B------:R2:W-:Y:S01]  /*0a80*/  STG.E.U8.STRONG.SYS desc[UR4][R20.64], R0 ;  /* 0x0000000014007986 */ /* 0x0005e2000c115104 */
[----:B------:R-:W-:-:S13]  /*0a90*/  PLOP3.LUT P0, PT, PT, PT, PT, 0x8, 0x80 ;  /* 0x000000000080781c */ /* 0x000fda0003f0e170 */
.L_x_18:
[----:B------:R-:W-:Y:S05]  /*0aa0*/  BSYNC.RECONVERGENT B0 ;  /* 0x0000000000007941 */ /* 0x000fea0003800200 */
.L_x_15:
[----:B------:R-:W-:Y:S05]  /*0ab0*/  @P0 BRA `(.L_x_22) ;  /* 0xfffffff800580947 */ /* 0x000fea000383ffff */
[----:B------:R-:W-:Y:S05]  /*0ac0*/  EXIT ;  /* 0x000000000000794d */ /* 0x000fea0003800000 */
        .weak           $__internal_0_$__cuda_sm20_div_rn_f64_full
        .type           $__internal_0_$__cuda_sm20_div_rn_f64_full,@function
        .size           $__internal_0_$__cuda_sm20_div_rn_f64_full,(.L_x_33 - $__internal_0_$__cuda_sm20_div_rn_f64_full)
$__internal_0_$__cuda_sm20_div_rn_f64_full:
[C---:B------:R-:W-:Y:S01]  /*0ad0*/  FSETP.GEU.AND P0, PT, |R37|.reuse, 1.469367938527859385e-39, PT ;  /* 0x001000002500780b */ /* 0x040fe20003f0e200 */
[----:B------:R-:W-:Y:S01]  /*0ae0*/  IMAD.MOV.U32 R28, RZ, RZ, 0x1 ;  /* 0x00000001ff1c7424 */ /* 0x000fe200078e00ff */
[----:B------:R-:W-:Y:S01]  /*0af0*/  LOP3.LUT R10, R37, 0x800fffff, RZ, 0xc0, !PT ;  /* 0x800fffff250a7812 */ /* 0x000fe200078ec0ff */
[----:B------:R-:W-:Y:S01]  /*0b00*/  IMAD.MOV.U32 R39, RZ, RZ, 0x1ca00000 ;  /* 0x1ca00000ff277424 */ /* 0x000fe200078e00ff */
[C---:B------:R-:W-:Y:S01]  /*0b10*/  FSETP.GEU.AND P3, PT, |R27|.reuse, 1.469367938527859385e-39, PT ;  /* 0x001000001b00780b */ /* 0x040fe20003f6e200 */
[----:B------:R-:W-:Y:S01]  /*0b20*/  BSSY.RECONVERGENT B3, `(.L_x_23) ;  /* 0x0000052000037945 */ /* 0x000fe20003800200 */
[----:B------:R-:W-:Y:S01]  /*0b30*/  LOP3.LUT R11, R10, 0x3ff00000, RZ, 0xfc, !PT ;  /* 0x3ff000000a0b7812 */ /* 0x000fe200078efcff */
[----:B------:R-:W-:Y:S01]  /*0b40*/  IMAD.MOV.U32 R10, RZ, RZ, R36 ;  /* 0x000000ffff0a7224 */ /* 0x000fe200078e0024 */
[----:B------:R-:W-:Y:S02]  /*0b50*/  LOP3.LUT R38, R27, 0x7ff00000, RZ, 0xc0, !PT ;  /* 0x7ff000001b267812 */ /* 0x000fe400078ec0ff */
[----:B------:R-:W-:-:S03]  /*0b60*/  LOP3.LUT R41, R37, 0x7ff00000, RZ, 0xc0, !PT ;  /* 0x7ff0000025297812 */ /* 0x000fc600078ec0ff */
[----:B------:R-:W-:Y:S01]  /*0b70*/  @!P0 DMUL R10, R36, 8.98846567431157953865e+307 ;  /* 0x7fe00000240a8828 */ /* 0x000fe20000000000 */
[----:B------:R-:W-:-:S03]  /*0b80*/  ISETP.GE.U32.AND P2, PT, R38, R41, PT ;  /* 0x000000292600720c */ /* 0x000fc60003f46070 */
[----:B------:R-:W-:Y:S02]  /*0b90*/  @!P3 LOP3.LUT R31, R37, 0x7ff00000, RZ, 0xc0, !PT ;  /* 0x7ff00000251fb812 */ /* 0x000fe400078ec0ff */
[----:B------:R-:W0:Y:S02]  /*0ba0*/  MUFU.RCP64H R29, R11 ;  /* 0x0000000b001d7308 */ /* 0x000e240000001800 */
[----:B------:R-:W-:Y:S02]  /*0bb0*/  @!P3 ISETP.GE.U32.AND P4, PT, R38, R31, PT ;  /* 0x0000001f2600b20c */ /* 0x000fe40003f86070 */
[----:B------:R-:W-:Y:S02]  /*0bc0*/  @!P0 LOP3.LUT R41, R11, 0x7ff00000, RZ, 0xc0, !PT ;  /* 0x7ff000000b298812 */ /* 0x000fe400078ec0ff */
[----:B------:R-:W-:-:S04]  /*0bd0*/  @!P3 SEL R31, R39, 0x63400000, !P4 ;  /* 0x63400000271fb807 */ /* 0x000fc80006000000 */
[----:B------:R-:W-:-:S04]  /*0be0*/  @!P3 LOP3.LUT R34, R31, 0x80000000, R27, 0xf8, !PT ;  /* 0x800000001f22b812 */ /* 0x000fc800078ef81b */
[----:B------:R-:W-:Y:S01]  /*0bf0*/  @!P3 LOP3.LUT R35, R34, 0x100000, RZ, 0xfc, !PT ;  /* 0x001000002223b812 */ /* 0x000fe200078efcff */
[----:B------:R-:W-:Y:S01]  /*0c00*/  @!P3 IMAD.MOV.U32 R34, RZ, RZ, RZ ;  /* 0x000000ffff22b224 */ /* 0x000fe200078e00ff */
[----:B0-----:R-:W-:-:S08]  /*0c10*/  DFMA R32, R28, -R10, 1 ;  /* 0x3ff000001c20742b */ /* 0x001fd0000000080a */
[----:B------:R-:W-:-:S08]  /*0c20*/  DFMA R32, R32, R32, R32 ;  /* 0x000000202020722b */ /* 0x000fd00000000020 */
[----:B------:R-:W-:Y:S01]  /*0c30*/  DFMA R32, R28, R32, R28 ;  /* 0x000000201c20722b */ /* 0x000fe2000000001c */
[----:B------:R-:W-:Y:S01]  /*0c40*/  SEL R29, R39, 0x63400000, !P2 ;  /* 0x63400000271d7807 */ /* 0x000fe20005000000 */
[----:B------:R-:W-:-:S03]  /*0c50*/  IMAD.MOV.U32 R28, RZ, RZ, R26 ;  /* 0x000000ffff1c7224 */ /* 0x000fc600078e001a */
[----:B------:R-:W-:-:S03]  /*0c60*/  LOP3.LUT R29, R29, 0x800fffff, R27, 0xf8, !PT ;  /* 0x800fffff1d1d7812 */ /* 0x000fc600078ef81b */
[----:B------:R-:W-:-:S03]  /*0c70*/  DFMA R30, R32, -R10, 1 ;  /* 0x3ff00000201e742b */ /* 0x000fc6000000080a */
[----:B------:R-:W-:-:S05]  /*0c80*/  @!P3 DFMA R28, R28, 2, -R34 ;  /* 0x400000001c1cb82b */ /* 0x000fca0000000822 */
[----:B------:R-:W-:-:S08]  /*0c90*/  DFMA R30, R32, R30, R32 ;  /* 0x0000001e201e722b */ /* 0x000fd00000000020 */
[----:B------:R-:W-:-:S08]  /*0ca0*/  DMUL R32, R30, R28 ;  /* 0x0000001c1e207228 */ /* 0x000fd00000000000 */
[----:B------:R-:W-:-:S08]  /*0cb0*/  DFMA R34, R32, -R10, R28 ;  /* 0x8000000a2022722b */ /* 0x000fd0000000001c */
[----:B------:R-:W-:Y:S01]  /*0cc0*/  DFMA R34, R30, R34, R32 ;  /* 0x000000221e22722b */ /* 0x000fe20000000020 */
[----:B------:R-:W-:Y:S01]  /*0cd0*/  IMAD.MOV.U32 R32, RZ, RZ, R38 ;  /* 0x000000ffff207224 */ /* 0x000fe200078e0026 */
[----:B------:R-:W-:-:S05]  /*0ce0*/  @!P3 LOP3.LUT R32, R29, 0x7ff00000, RZ, 0xc0, !PT ;  /* 0x7ff000001d20b812 */ /* 0x000fca00078ec0ff */
[----:B------:R-:W-:-:S05]  /*0cf0*/  VIADD R30, R32, 0xffffffff ;  /* 0xffffffff201e7836 */ /* 0x000fca0000000000 */
[----:B------:R-:W-:Y:S01]  /*0d00*/  ISETP.GT.U32.AND P0, PT, R30, 0x7feffffe, PT ;  /* 0x7feffffe1e00780c */ /* 0x000fe20003f04070 */
[----:B------:R-:W-:-:S05]  /*0d10*/  VIADD R30, R41, 0xffffffff ;  /* 0xffffffff291e7836 */ /* 0x000fca0000000000 */
[----:B------:R-:W-:-:S13]  /*0d20*/  ISETP.GT.U32.OR P0, PT, R30, 0x7feffffe, P0 ;  /* 0x7feffffe1e00780c */ /* 0x000fda0000704470 */
[----:B------:R-:W-:Y:S05]  /*0d30*/  @P0 BRA `(.L_x_24) ;  /* 0x00000000006c0947 */ /* 0x000fea0003800000 */
[----:B------:R-:W-:-:S04]  /*0d40*/  LOP3.LUT R27, R37, 0x7ff00000, RZ, 0xc0, !PT ;  /* 0x7ff00000251b7812 */ /* 0x000fc800078ec0ff */
[CC--:B------:R-:W-:Y:S02]  /*0d50*/  VIADDMNMX R26, R38.reuse, -R27.reuse, 0xb9600000, !PT ;  /* 0xb9600000261a7446 */ /* 0x0c0fe4000780091b */
[----:B------:R-:W-:Y:S02]  /*0d60*/  ISETP.GE.U32.AND P0, PT, R38, R27, PT ;  /* 0x0000001b2600720c */ /* 0x000fe40003f06070 */
[----:B------:R-:W-:Y:S02]  /*0d70*/  VIMNMX R26, PT, PT, R26, 0x46a00000, PT ;  /* 0x46a000001a1a7848 */ /* 0x000fe40003fe0100 */
[----:B------:R-:W-:-:S05]  /*0d80*/  SEL R39, R39, 0x63400000, !P0 ;  /* 0x6340000027277807 */ /* 0x000fca0004000000 */
[----:B------:R-:W-:Y:S02]  /*0d90*/  IMAD.IADD R32, R26, 0x1, -R39 ;  /* 0x000000011a207824 */ /* 0x000fe400078e0a27 */
[----:B------:R-:W-:Y:S02]  /*0da0*/  IMAD.MOV.U32 R26, RZ, RZ, RZ ;  /* 0x000000ffff1a7224 */ /* 0x000fe400078e00ff */
[----:B------:R-:W-:-:S06]  /*0db0*/  VIADD R27, R32, 0x7fe00000 ;  /* 0x7fe00000201b7836 */ /* 0x000fcc0000000000 */
[----:B------:R-:W-:-:S10]  /*0dc0*/  DMUL R30, R34, R26 ;  /* 0x0000001a221e7228 */ /* 0x000fd40000000000 */
[----:B------:R-:W-:-:S13]  /*0dd0*/  FSETP.GTU.AND P0, PT, |R31|, 1.469367938527859385e-39, PT ;  /* 0x001000001f00780b */ /* 0x000fda0003f0c200 */
[----:B------:R-:W-:Y:S05]  /*0de0*/  @P0 BRA `(.L_x_25) ;  /* 0x0000000000940947 */ /* 0x000fea0003800000 */
[----:B------:R-:W-:Y:S01]  /*0df0*/  DFMA R10, R34, -R10, R28 ;  /* 0x8000000a220a722b */ /* 0x000fe2000000001c */
[----:B------:R-:W-:-:S09]  /*0e00*/  IMAD.MOV.U32 R26, RZ, RZ, RZ ;  /* 0x000000ffff1a7224 */ /* 0x000fd200078e00ff */
[C---:B------:R-:W-:Y:S02]  /*0e10*/  FSETP.NEU.AND P0, PT, R11.reuse, RZ, PT ;  /* 0x000000ff0b00720b */ /* 0x040fe40003f0d000 */
[----:B------:R-:W-:-:S04]  /*0e20*/  LOP3.LUT R29, R11, 0x80000000, R37, 0x48, !PT ;  /* 0x800000000b1d7812 */ /* 0x000fc800078e4825 */
[----:B------:R-:W-:-:S07]  /*0e30*/  LOP3.LUT R27, R29, R27, RZ, 0xfc, !PT ;  /* 0x0000001b1d1b7212 */ /* 0x000fce00078efcff */
[----:B------:R-:W-:Y:S05]  /*0e40*/  @!P0 BRA `(.L_x_25) ;  /* 0x00000000007c8947 */ /* 0x000fea0003800000 */
[----:B------:R-:W-:Y:S01]  /*0e50*/  IMAD.MOV R11, RZ, RZ, -R32 ;  /* 0x000000ffff0b7224 */ /* 0x000fe200078e0a20 */
[----:B------:R-:W-:Y:S01]  /*0e60*/  DMUL.RP R26, R34, R26 ;  /* 0x0000001a221a7228 */ /* 0x000fe20000008000 */
[----:B------:R-:W-:-:S06]  /*0e70*/  IMAD.MOV.U32 R10, RZ, RZ, RZ ;  /* 0x000000ffff0a7224 */ /* 0x000fcc00078e00ff */
[----:B------:R-:W-:-:S03]  /*0e80*/  DFMA R10, R30, -R10, R34 ;  /* 0x8000000a1e0a722b */ /* 0x000fc60000000022 */
[----:B------:R-:W-:-:S03]  /*0e90*/  LOP3.LUT R29, R27, R29, RZ, 0x3c, !PT ;  /* 0x0000001d1b1d7212 */ /* 0x000fc600078e3cff */
[----:B------:R-:W-:-:S04]  /*0ea0*/  IADD3 R10, PT, PT, -R32, -0x43300000, RZ ;  /* 0xbcd00000200a7810 */ /* 0x000fc80007ffe1ff */
[----:B------:R-:W-:-:S04]  /*0eb0*/  FSETP.NEU.AND P0, PT, |R11|, R10, PT ;  /* 0x0000000a0b00720b */ /* 0x000fc80003f0d200 */
[----:B------:R-:W-:Y:S02]  /*0ec0*/  FSEL R30, R26, R30, !P0 ;  /* 0x0000001e1a1e7208 */ /* 0x000fe40004000000 */
[----:B------:R-:W-:Y:S01]  /*0ed0*/  FSEL R31, R29, R31, !P0 ;  /* 0x0000001f1d1f7208 */ /* 0x000fe20004000000 */
[----:B------:R-:W-:Y:S06]  /*0ee0*/  BRA `(.L_x_25) ;  /* 0x0000000000547947 */ /* 0x000fec0003800000 */
.L_x_24:
[----:B------:R-:W-:-:S14]  /*0ef0*/  DSETP.NAN.AND P0, PT, R26, R26, PT ;  /* 0x0000001a1a00722a */ /* 0x000fdc0003f08000 */
[----:B------:R-:W-:Y:S05]  /*0f00*/  @P0 BRA `(.L_x_26) ;  /* 0x0000000000440947 */ /* 0x000fea0003800000 */
[----:B------:R-:W-:-:S14]  /*0f10*/  DSETP.NAN.AND P0, PT, R36, R36, PT ;  /* 0x000000242400722a */ /* 0x000fdc0003f08000 */
[----:B------:R-:W-:Y:S05]  /*0f20*/  @P0 BRA `(.L_x_27) ;  /* 0x0000000000300947 */ /* 0x000fea0003800000 */
[----:B------:R-:W-:Y:S01]  /*0f30*/  ISETP.NE.AND P0, PT, R32, R41, PT ;  /* 0x000000292000720c */ /* 0x000fe20003f05270 */
[----:B------:R-:W-:Y:S02]  /*0f40*/  IMAD.MOV.U32 R30, RZ, RZ, 0x0 ;  /* 0x00000000ff1e7424 */ /* 0x000fe400078e00ff */
[----:B------:R-:W-:-:S10]  /*0f50*/  IMAD.MOV.U32 R31, RZ, RZ, -0x80000 ;  /* 0xfff80000ff1f7424 */ /* 0x000fd400078e00ff */
[----:B------:R-:W-:Y:S05]  /*0f60*/  @!P0 BRA `(.L_x_25) ;  /* 0x0000000000348947 */ /* 0x000fea0003800000 */
[----:B------:R-:W-:Y:S02]  /*0f70*/  ISETP.NE.AND P0, PT, R32, 0x7ff00000, PT ;  /* 0x7ff000002000780c */ /* 0x000fe40003f05270 */
[----:B------:R-:W-:Y:S02]  /*0f80*/  LOP3.LUT R31, R27, 0x80000000, R37, 0x48, !PT ;  /* 0x800000001b1f7812 */ /* 0x000fe400078e4825 */
[----:B------:R-:W-:-:S13]  /*0f90*/  ISETP.EQ.OR P0, PT, R41, RZ, !P0 ;  /* 0x000000ff2900720c */ /* 0x000fda0004702670 */
[----:B------:R-:W-:Y:S01]  /*0fa0*/  @P0 LOP3.LUT R10, R31, 0x7ff00000, RZ, 0xfc, !PT ;  /* 0x7ff000001f0a0812 */ /* 0x000fe200078efcff */
[----:B------:R-:W-:Y:S02]  /*0fb0*/  @!P0 IMAD.MOV.U32 R30, RZ, RZ, RZ ;  /* 0x000000ffff1e8224 */ /* 0x000fe400078e00ff */
[----:B------:R-:W-:Y:S02]  /*0fc0*/  @P0 IMAD.MOV.U32 R30, RZ, RZ, RZ ;  /* 0x000000ffff1e0224 */ /* 0x000fe400078e00ff */
[----:B------:R-:W-:Y:S01]  /*0fd0*/  @P0 IMAD.MOV.U32 R31, RZ, RZ, R10 ;  /* 0x000000ffff1f0224 */ /* 0x000fe200078e000a */
[----:B------:R-:W-:Y:S06]  /*0fe0*/  BRA `(.L_x_25) ;  /* 0x0000000000147947 */ /* 0x000fec0003800000 */
.L_x_27:
[----:B------:R-:W-:Y:S01]  /*0ff0*/  LOP3.LUT R31, R37, 0x80000, RZ, 0xfc, !PT ;  /* 0x00080000251f7812 */ /* 0x000fe200078efcff */
[----:B------:R-:W-:Y:S01]  /*1000*/  IMAD.MOV.U32 R30, RZ, RZ, R36 ;  /* 0x000000ffff1e7224 */ /* 0x000fe200078e0024 */
[----:B------:R-:W-:Y:S06]  /*1010*/  BRA `(.L_x_25) ;  /* 0x0000000000087947 */ /* 0x000fec0003800000 */
.L_x_26:
[----:B------:R-:W-:Y:S01]  /*1020*/  LOP3.LUT R31, R27, 0x80000, RZ, 0xfc, !PT ;  /* 0x000800001b1f7812 */ /* 0x000fe200078efcff */
[----:B------:R-:W-:-:S07]  /*1030*/  IMAD.MOV.U32 R30, RZ, RZ, R26 ;  /* 0x000000ffff1e7224 */ /* 0x000fce00078e001a */
.L_x_25:
[----:B------:R-:W-:Y:S05]  /*1040*/  BSYNC.RECONVERGENT B3 ;  /* 0x0000000000037941 */ /* 0x000fea0003800200 */
.L_x_23:
[----:B------:R-:W-:Y:S02]  /*1050*/  IMAD.MOV.U32 R10, RZ, RZ, R0 ;  /* 0x000000ffff0a7224 */ /* 0x000fe400078e0000 */
[----:B------:R-:W-:-:S04]  /*1060*/  IMAD.MOV.U32 R11, RZ, RZ, 0x0 ;  /* 0x00000000ff0b7424 */ /* 0x000fc800078e00ff */
[----:B------:R-:W-:Y:S05]  /*1070*/  RET.REL.NODEC R10 `(_Z8findILU0iiPVdPKjPVbii) ;  /* 0xffffffec0ae07950 */ /* 0x000fea0003c3ffff */
.L_x_28:
        /* <DEDUP_REMOVED lines=16> */
.L_x_33:


//--------------------- .text._Z8findDiagiPiPKiS1_ --------------------------
	.section	.text._Z8findDiagiPiPKiS1_,"ax",@progbits
	.align	128
        .global         _Z8findDiagiPiPKiS1_
        .type           _Z8findDiagiPiPKiS1_,@function
        .size           _Z8findDiagiPiPKiS1_,(.L_x_36 - _Z8findDiagiPiPKiS1_)
        .other          _Z8findDiagiPiPKiS1_,@"STO_CUDA_ENTRY STV_DEFAULT"
_Z8findDiagiPiPKiS1_:
.text._Z8findDiagiPiPKiS1_:
[----:B------:R-:W-:Y:S01]  /*0000*/  LDC R1, c[0x0][0x37c] ;  /* 0x0000df00ff017b82 */ /* 0x000fe20000000800 */
[----:B------:R-:W0:Y:S01]  /*0010*/  S2R R9, SR_CTAID.X ;  /* 0x0000000000097919 */ /* 0x000e220000002500 */
[----:B------:R-:W0:Y:S01]  /*0020*/  LDCU UR4, c[0x0][0x360] ;  /* 0x00006c00ff0477ac */ /* 0x000e220008000800 */
[----:B------:R-:W0:Y:S01]  /*0030*/  S2R R0, SR_TID.X ;  /* 0x0000000000007919 */ /* 0x000e220000002100 */
[----:B------:R-:W1:Y:S01]  /*0040*/  LDCU UR5, c[0x0][0x380] ;  /* 0x00007000ff0577ac */ /* 0x000e620008000800 */
[----:B0-----:R-:W-:-:S05]  /*0050*/  IMAD R9, R9, UR4, R0 ;  /* 0x0000000409097c24 */ /* 0x001fca000f8e0200 */
[----:B-1----:R-:W-:-:S13]  /*0060*/  ISETP.GE.AND P0, PT, R9, UR5, PT ;  /* 0x0000000509007c0c */ /* 0x002fda000bf06270 */
[----:B------:R-:W-:Y:S05]  /*0070*/  @P0 EXIT ;  /* 0x000000000000094d */ /* 0x000fea0003800000 */
[----:B------:R-:W0:Y:S01]  /*0080*/  LDC.64 R2, c[0x0][0x390] ;  /* 0x0000e400ff027b82 */ /* 0x000e220000000a00 */
[----:B------:R-:W1:Y:S07]  /*0090*/  LDCU.64 UR4, c[0x0][0x358] ;  /* 0x00006b00ff0477ac */ /* 0x000e6e0008000a00 */
[----:B------:R-:W2:Y:S01]  /*00a0*/  LDC.64 R6, c[0x0][0x398] ;  /* 0x0000e600ff067b82 */ /* 0x000ea20000000a00 */
[----:B0-----:R-:W-:-:S05]  /*00b0*/  IMAD.WIDE R2, R9, 0x4, R2 ;  /* 0x0000000409027825 */ /* 0x001fca00078e0202 */
[----:B-1----:R-:W2:Y:S02]  /*00c0*/  LDG.E.CONSTANT R11, desc[UR4][R2.64] ;  /* 0x00000004020b7981 */ /* 0x002ea4000c1e9900 */
[----:B--2---:R-:W-:-:S06]  /*00d0*/  IMAD.WIDE R4, R11, 0x4, R6 ;  /* 0x000000040b047825 */ /* 0x004fcc00078e0206 */
[----:B------:R-:W2:Y:S02]  /*00e0*/  LDG.E.CONSTANT R4, desc[UR4][R4.64] ;  /* 0x0000000404047981 */ /* 0x000ea4000c1e9900 */
[----:B--2---:R-:W-:-:S13]  /*00f0*/  ISETP.GT.AND P0, PT, R4, R9, PT ;  /* 0x000000090400720c */ /* 0x004fda0003f04270 */
[----:B------:R-:W-:Y:S05]  /*0100*/  @P0 EXIT ;  /* 0x000000000000094d */ /* 0x000fea0003800000 */
[----:B------:R-:W2:Y:S02]  /*0110*/  LDG.E.CONSTANT R0, desc[UR4][R2.64+0x4] ;  /* 0x0000040402007981 */ /* 0x000ea4000c1e9900 */
[----:B--2---:R-:W-:Y:S01]  /*0120*/  IMAD.WIDE R4, R0, 0x4, R6 ;  /* 0x0000000400047825 */ /* 0x004fe200078e0206 */
[----:B------:R-:W-:Y:S01]  /*0130*/  ISETP.GE.AND P0, PT, R11, R0, PT ;  /* 0x000000000b00720c */ /* 0x000fe20003f06270 */
[----:B------:R-:W0:Y:S04]  /*0140*/  LDC.64 R6, c[0x0][0x398] ;  /* 0x0000e600ff067b82 */ /* 0x000e280000000a00 */
[----:B------:R-:W2:Y:S02]  /*0150*/  LDG.E.CONSTANT R4, desc[UR4][R4.64+-0x4] ;  /* 0xfffffc0404047981 */ /* 0x000ea4000c1e9900 */
[----:B--2---:R-:W-:-:S13]  /*0160*/  ISETP.LT.OR P0, PT, R4, R9, P0 ;  /* 0x000000090400720c */ /* 0x004fda0000701670 */
[----:B0-----:R-:W-:Y:S05]  /*0170*/  @P0 EXIT ;  /* 0x000000000000094d */ /* 0x001fea0003800000 */
[----:B------:R-:W-:Y:S01]  /*0180*/  BSSY.RECONVERGENT B0, `(.L_x_29) ;  /* 0x000000a000007945 */ /* 0x000fe20003800200 */
.L_x_31:
[----:B------:R-:W-:-:S06]  /*0190*/  IMAD.WIDE R2, R11, 0x4, R6 ;  /* 0x000000040b027825 */ /* 0x000fcc00078e0206 */
[----:B------:R-:W2:Y:S02]  /*01a0*/  LDG.E.CONSTANT R2, desc[UR4][R2.64] ;  /* 0x0000000402027981 */ /* 0x000ea4000c1e9900 */
[----:B--2---:R-:W-:-:S13]  /*01b0*/  ISETP.NE.AND P0, PT, R2, R9, PT ;  /* 0x000000090200720c */ /* 0x004fda0003f05270 */
[----:B------:R-:W-:Y:S05]  /*01c0*/  @!P0 BRA `(.L_x_30) ;  /* 0x0000000000148947 */ /* 0x000fea0003800000 */
[----:B------:R-:W-:Y:S02]  /*01d0*/  IADD3 R11, PT, PT, R11, 0x1, RZ ;  /* 0x000000010b0b7810 */ /* 0x000fe40007ffe0ff */
[----:B------:R-:W-:Y:S02]  /*01e0*/  ISETP.LE.AND P1, PT, R2, R9, PT ;  /* 0x000000090200720c */ /* 0x000fe40003f23270 */
[----:B------:R-:W-:-:S13]  /*01f0*/  ISETP.GE.AND P0, PT, R11, R0, PT ;  /* 0x000000000b00720c */ /* 0x000fda0003f06270 */
[----:B------:R-:W-:Y:S05]  /*0200*/  @!P0 BRA P1, `(.L_x_31) ;  /* 0xfffffffc00e08947 */ /* 0x000fea000083ffff */
[----:B------:R-:W-:Y:S05]  /*0210*/  EXIT ;  /* 0x000000000000794d */ /* 0x000fea0003800000 */
.L_x_30:
[----:B------:R-:W-:Y:S05]  /*0220*/  BSYNC.RECONVERGENT B0 ;  /* 0x0000000000007941 */ /* 0x000fea0003800200 */
.L_x_29:
[----:B------:R-:W0:Y:S02]  /*0230*/  LDC.64 R2, c[0x0][0x388] ;  /* 0x0000e200ff027b82 */ /* 0x000e240000000a00 */
[----:B0-----:R-:W-:-:S05]  /*0240*/  IMAD.WIDE R2, R9, 0x4, R2 ;  /* 0x0000000409027825 */ /* 0x001fca00078e0202 */
[----:B------:R-:W-:Y:S01]  /*0250*/  STG.E desc[UR4][R2.64], R11 ;  /* 0x0000000b02007986 */ /* 0x000fe2000c101904 */
[----:B------:R-:W-:Y:S05]  /*0260*/  EXIT ;  /* 0x000000000000794d */ /* 0x000fea0003800000 */
.L_x_32:
        /* <DEDUP_REMOVED lines=9> */
.L_x_36:


//--------------------- .nv.shared.reserved.0     --------------------------
	.section	.nv.shared.reserved.0,"aw",@nobits
	.weak		__nv_reservedSMEM_offset_0_alias
	.size		__nv_reservedSMEM_offset_0_alias, 0, 64
	.other		__nv_reservedSMEM_offset_0_alias,@"STO_CUDA_RESERVED_SHARED STV_DEFAULT"
__nv_reservedSMEM_offset_0_alias:
	.zero		0
	.zero		64


//--------------------- .nv.constant0._Z13analyseMatrixPjPKiS1_S1_iii --------------------------
	.section	.nv.constant0._Z13analyseMatrixPjPKiS1_S1_iii,"a",@progbits
	.sectionflags	@""
	.align	4
.nv.constant0._Z13analyseMatrixPjPKiS1_S1_iii:
	.zero		940


//--------------------- .nv.constant0._Z8findILU0iiPVdPKjPVbii --------------------------
	.section	.nv.constant0._Z8findILU0iiPVdPKjPVbii,"a",@progbits
	.sectionflags	@""
	.align	4
.nv.constant0._Z8findILU0iiPVdPKjPVbii:
	.zero		936


//--------------------- .nv.constant0._Z8findDiagiPiPKiS1_ --------------------------
	.section	.nv.constant0._Z8findDiagiPiPKiS1_,"a",@progbits
	.sectionflags	@""
	.align	4
.nv.constant0._Z8findDiagiPiPKiS1_:
	.zero		928


//--------------------- SYMBOLS --------------------------

	.type		.nv.reservedSmem.offset0,@object
	.size		.nv.reservedSmem.offset0,0x4
